	.target	sm_90a

	.elftype	@"ET_EXEC"


//--------------------- .note.nv.tkinfo           --------------------------
	.section	.note.nv.tkinfo,"",@"SHT_NOTE"
	.sectionflags	@"SHF_NOTE_NV_TKINFO"
	.tkinfo
        /*0018*/ 	.word	0x00000002
        /*0030*/ 	.string	""
        /*0030*/ 	.string	"ptxas"
        /*0030*/ 	.string	"Cuda compilation tools, release 13.0, V13.0.88"
        /*0030*/ 	.string	"Build cuda_13.0.r13.0/compiler.36424714_0"
        /*0030*/ 	.string	"-arch sm_90a -m 64 "



//--------------------- .note.nv.cuinfo           --------------------------
	.section	.note.nv.cuinfo,"",@"SHT_NOTE"
	.sectionflags	@"SHF_NOTE_NV_CUINFO"
        /*0018*/ 	.short	0x0002
        /*001a*/ 	.short	0x005a
        /*001c*/ 	.short	0x0082
	.zero		2


//--------------------- .nv.info                  --------------------------
	.section	.nv.info,"",@"SHT_CUDA_INFO"
	.align	4


	//----- nvinfo : EIATTR_REGCOUNT
	.align		4
        /*0000*/ 	.byte	0x04, 0x2f
        /*0002*/ 	.short	(.L_15 - .L_14)
	.align		4
.L_14:
        /*0004*/ 	.word	index@(_ZN7cutlass13device_kernelINS_4gemm6kernel13GemmUniversalIN4cute5tupleIJiiiiEEENS1_10collective13CollectiveMmaINS1_34MainloopSm90TmaGmmaWarpSpecializedILi2ENS5_IJNS4_1CILi4EEENSA_ILi1EEESC_EEENS1_32KernelTmaWarpSpecializedPingpongEEENS5_IJNSA_ILi64EEENSA_ILi256EEESG_EEENS_10tfloat32_tENS5_IJlSC_lEEESJ_SK_NS4_8TiledMMAINS4_8MMA_AtomIJNS4_4SM904GMMA30MMA_64x256x8_F32TF32TF32_SS_TNILNSO_7ScaleInE1ELSQ_1EEEEEENS4_6LayoutINS5_IJSC_SC_SC_EEENS5_IJNSA_ILi0EEESV_SV_EEEEENS5_IJNS4_10UnderscoreESY_SY_EEEEENS4_13SM90_TMA_LOADENS4_14ComposedLayoutINS4_7SwizzleILi3ELi4ELi3EEENS4_18smem_ptr_flag_bitsILi32EEENST_INS5_IJNSA_ILi8EEENSA_ILi32EEEEEENS5_IJS18_SC_EEEEEEEvNS4_8identityENS4_23SM90_TMA_LOAD_MULTICASTES1C_vS1D_EENS_8epilogue10collective6detail29Sm90TmaWarpSpecializedAdapterINS1H_15DefaultEpilogueISJ_SK_SK_NS1G_6thread17LinearCombinationISJ_Li1EffLNS1L_9ScaleType4KindE0ELNS_15FloatRoundStyleE2ESJ_EENS1_15EpilogueDefaultEEEEEvvEEEEvNT_6ParamsE)
        /*0008*/ 	.word	0x000000a8


	//----- nvinfo : EIATTR_FRAME_SIZE
	.align		4
.L_15:
        /*000c*/ 	.byte	0x04, 0x11
        /*000e*/ 	.short	(.L_17 - .L_16)
	.align		4
.L_16:
        /*0010*/ 	.word	index@(_ZN7cutlass13device_kernelINS_4gemm6kernel13GemmUniversalIN4cute5tupleIJiiiiEEENS1_10collective13CollectiveMmaINS1_34MainloopSm90TmaGmmaWarpSpecializedILi2ENS5_IJNS4_1CILi4EEENSA_ILi1EEESC_EEENS1_32KernelTmaWarpSpecializedPingpongEEENS5_IJNSA_ILi64EEENSA_ILi256EEESG_EEENS_10tfloat32_tENS5_IJlSC_lEEESJ_SK_NS4_8TiledMMAINS4_8MMA_AtomIJNS4_4SM904GMMA30MMA_64x256x8_F32TF32TF32_SS_TNILNSO_7ScaleInE1ELSQ_1EEEEEENS4_6LayoutINS5_IJSC_SC_SC_EEENS5_IJNSA_ILi0EEESV_SV_EEEEENS5_IJNS4_10UnderscoreESY_SY_EEEEENS4_13SM90_TMA_LOADENS4_14ComposedLayoutINS4_7SwizzleILi3ELi4ELi3EEENS4_18smem_ptr_flag_bitsILi32EEENST_INS5_IJNSA_ILi8EEENSA_ILi32EEEEEENS5_IJS18_SC_EEEEEEEvNS4_8identityENS4_23SM90_TMA_LOAD_MULTICASTES1C_vS1D_EENS_8epilogue10collective6detail29Sm90TmaWarpSpecializedAdapterINS1H_15DefaultEpilogueISJ_SK_SK_NS1G_6thread17LinearCombinationISJ_Li1EffLNS1L_9ScaleType4KindE0ELNS_15FloatRoundStyleE2ESJ_EENS1_15EpilogueDefaultEEEEEvvEEEEvNT_6ParamsE)
        /*0014*/ 	.word	0x00000000


	//----- nvinfo : EIATTR_MIN_STACK_SIZE
	.align		4
.L_17:
        /*0018*/ 	.byte	0x04, 0x12
        /*001a*/ 	.short	(.L_19 - .L_18)
	.align		4
.L_18:
        /*001c*/ 	.word	index@(_ZN7cutlass13device_kernelINS_4gemm6kernel13GemmUniversalIN4cute5tupleIJiiiiEEENS1_10collective13CollectiveMmaINS1_34MainloopSm90TmaGmmaWarpSpecializedILi2ENS5_IJNS4_1CILi4EEENSA_ILi1EEESC_EEENS1_32KernelTmaWarpSpecializedPingpongEEENS5_IJNSA_ILi64EEENSA_ILi256EEESG_EEENS_10tfloat32_tENS5_IJlSC_lEEESJ_SK_NS4_8TiledMMAINS4_8MMA_AtomIJNS4_4SM904GMMA30MMA_64x256x8_F32TF32TF32_SS_TNILNSO_7ScaleInE1ELSQ_1EEEEEENS4_6LayoutINS5_IJSC_SC_SC_EEENS5_IJNSA_ILi0EEESV_SV_EEEEENS5_IJNS4_10UnderscoreESY_SY_EEEEENS4_13SM90_TMA_LOADENS4_14ComposedLayoutINS4_7SwizzleILi3ELi4ELi3EEENS4_18smem_ptr_flag_bitsILi32EEENST_INS5_IJNSA_ILi8EEENSA_ILi32EEEEEENS5_IJS18_SC_EEEEEEEvNS4_8identityENS4_23SM90_TMA_LOAD_MULTICASTES1C_vS1D_EENS_8epilogue10collective6detail29Sm90TmaWarpSpecializedAdapterINS1H_15DefaultEpilogueISJ_SK_SK_NS1G_6thread17LinearCombinationISJ_Li1EffLNS1L_9ScaleType4KindE0ELNS_15FloatRoundStyleE2ESJ_EENS1_15EpilogueDefaultEEEEEvvEEEEvNT_6ParamsE)
        /*0020*/ 	.word	0x00000000
.L_19:


//--------------------- .nv.compat                --------------------------
	.section	.nv.compat,"",@"SHT_CUDA_COMPAT_INFO"
	.align	4
        /*0000*/ 	.byte	0x02, 0x09, 0x01, 0x00, 0x02, 0x02, 0x04, 0x00, 0x02, 0x05, 0x05, 0x00, 0x03, 0x07, 0x01, 0x01
        /*0010*/ 	.byte	0x02, 0x03, 0x01, 0x00, 0x02, 0x06, 0x01, 0x00, 0x04, 0x0b, 0x08, 0x00, 0x00, 0x00, 0x00, 0x00
        /*0020*/ 	.byte	0x00, 0x00, 0x00, 0x00


//--------------------- .nv.info._ZN7cutlass13device_kernelINS_4gemm6kernel13GemmUniversalIN4cute5tupleIJiiiiEEENS1_10collective13CollectiveMmaINS1_34MainloopSm90TmaGmmaWarpSpecializedILi2ENS5_IJNS4_1CILi4EEENSA_ILi1EEESC_EEENS1_32KernelTmaWarpSpecializedPingpongEEENS5_IJNSA_ILi64EEENSA_ILi256EEESG_EEENS_10tfloat32_tENS5_IJlSC_lEEESJ_SK_NS4_8TiledMMAINS4_8MMA_AtomIJNS4_4SM904GMMA30MMA_64x256x8_F32TF32TF32_SS_TNILNSO_7ScaleInE1ELSQ_1EEEEEENS4_6LayoutINS5_IJSC_SC_SC_EEENS5_IJNSA_ILi0EEESV_SV_EEEEENS5_IJNS4_10UnderscoreESY_SY_EEEEENS4_13SM90_TMA_LOADENS4_14ComposedLayoutINS4_7SwizzleILi3ELi4ELi3EEENS4_18smem_ptr_flag_bitsILi32EEENST_INS5_IJNSA_ILi8EEENSA_ILi32EEEEEENS5_IJS18_SC_EEEEEEEvNS4_8identityENS4_23SM90_TMA_LOAD_MULTICASTES1C_vS1D_EENS_8epilogue10collective6detail29Sm90TmaWarpSpecializedAdapterINS1H_15DefaultEpilogueISJ_SK_SK_NS1G_6thread17LinearCombinationISJ_Li1EffLNS1L_9ScaleType4KindE0ELNS_15FloatRoundStyleE2ESJ_EENS1_15EpilogueDefaultEEEEEvvEEEEvNT_6ParamsE --------------------------
	.section	.nv.info._ZN7cutlass13device_kernelINS_4gemm6kernel13GemmUniversalIN4cute5tupleIJiiiiEEENS1_10collective13CollectiveMmaINS1_34MainloopSm90TmaGmmaWarpSpecializedILi2ENS5_IJNS4_1CILi4EEENSA_ILi1EEESC_EEENS1_32KernelTmaWarpSpecializedPingpongEEENS5_IJNSA_ILi64EEENSA_ILi256EEESG_EEENS_10tfloat32_tENS5_IJlSC_lEEESJ_SK_NS4_8TiledMMAINS4_8MMA_AtomIJNS4_4SM904GMMA30MMA_64x256x8_F32TF32TF32_SS_TNILNSO_7ScaleInE1ELSQ_1EEEEEENS4_6LayoutINS5_IJSC_SC_SC_EEENS5_IJNSA_ILi0EEESV_SV_EEEEENS5_IJNS4_10UnderscoreESY_SY_EEEEENS4_13SM90_TMA_LOADENS4_14ComposedLayoutINS4_7SwizzleILi3ELi4ELi3EEENS4_18smem_ptr_flag_bitsILi32EEENST_INS5_IJNSA_ILi8EEENSA_ILi32EEEEEENS5_IJS18_SC_EEEEEEEvNS4_8identityENS4_23SM90_TMA_LOAD_MULTICASTES1C_vS1D_EENS_8epilogue10collective6detail29Sm90TmaWarpSpecializedAdapterINS1H_15DefaultEpilogueISJ_SK_SK_NS1G_6thread17LinearCombinationISJ_Li1EffLNS1L_9ScaleType4KindE0ELNS_15FloatRoundStyleE2ESJ_EENS1_15EpilogueDefaultEEEEEvvEEEEvNT_6ParamsE,"",@"SHT_CUDA_INFO"
	.sectionflags	@""
	.align	4


	//----- nvinfo : EIATTR_CUDA_API_VERSION
	.align		4
        /*0000*/ 	.byte	0x04, 0x37
        /*0002*/ 	.short	(.L_21 - .L_20)
.L_20:
        /*0004*/ 	.word	0x00000082


	//----- nvinfo : EIATTR_KPARAM_INFO
	.align		4
.L_21:
        /*0008*/ 	.byte	0x04, 0x17
        /*000a*/ 	.short	(.L_23 - .L_22)
.L_22:
        /*000c*/ 	.word	0x00000000
        /*0010*/ 	.short	0x0000
        /*0012*/ 	.short	0x0070
        /*0014*/ 	.byte	0x00, 0xf0, 0x01, 0x10


	//----- nvinfo : EIATTR_SPARSE_MMA_MASK
	.align		4
.L_23:
        /*0018*/ 	.byte	0x03, 0x50
        /*001a*/ 	.short	0x0000


	//----- nvinfo : EIATTR_MAXREG_COUNT
	.align		4
        /*001c*/ 	.byte	0x03, 0x1b
        /*001e*/ 	.short	0x00a8


	//----- nvinfo : EIATTR_NUM_BARRIERS
	.align		4
        /*0020*/ 	.byte	0x02, 0x4c
        /*0022*/ 	.byte	0x01
	.zero		1


	//----- nvinfo : EIATTR_EXTERNS
	.align		4
        /*0024*/ 	.byte	0x04, 0x0f
        /*0026*/ 	.short	(.L_25 - .L_24)


	//   ....[0]....
	.align		4
.L_24:
        /*0028*/ 	.word	index@(__assertfail)


	//----- nvinfo : EIATTR_MERCURY_ISA_VERSION
	.align		4
.L_25:
        /*002c*/ 	.byte	0x03, 0x5f
        /*002e*/ 	.short	0x0101


	//----- nvinfo : EIATTR_INT_WARP_WIDE_INSTR_OFFSETS
	.align		4
        /*0030*/ 	.byte	0x04, 0x31
        /*0032*/ 	.short	(.L_27 - .L_26)


	//   ....[0]....
.L_26:
        /*0034*/ 	.word	0x00000590


	//   ....[1]....
        /*0038*/ 	.word	0x000005d0


	//   ....[2]....
        /*003c*/ 	.word	0x00000660


	//   ....[3]....
        /*0040*/ 	.word	0x00000670


	//   ....[4]....
        /*0044*/ 	.word	0x00000690


	//   ....[5]....
        /*0048*/ 	.word	0x000006b0


	//   ....[6]....
        /*004c*/ 	.word	0x000007b0


	//   ....[7]....
        /*0050*/ 	.word	0x000007d0


	//   ....[8]....
        /*0054*/ 	.word	0x00002590


	//----- nvinfo : EIATTR_COOP_GROUP_MASK_REGIDS
	.align		4
.L_27:
        /*0058*/ 	.byte	0x04, 0x29
        /*005a*/ 	.short	(.L_29 - .L_28)


	//   ....[0]....
.L_28:
        /*005c*/ 	.word	0xffffffff


	//   ....[1]....
        /*0060*/ 	.word	0xffffffff


	//   ....[2]....
        /*0064*/ 	.word	0xffffffff


	//   ....[3]....
        /*0068*/ 	.word	0xffffffff


	//   ....[4]....
        /*006c*/ 	.word	0xffffffff


	//   ....[5]....
        /*0070*/ 	.word	0xffffffff


	//   ....[6]....
        /*0074*/ 	.word	0xffffffff


	//----- nvinfo : EIATTR_COOP_GROUP_INSTR_OFFSETS
	.align		4
.L_29:
        /*0078*/ 	.byte	0x04, 0x28
        /*007a*/ 	.short	(.L_31 - .L_30)


	//   ....[0]....
.L_30:
        /*007c*/ 	.word	0x00000060


	//   ....[1]....
        /*0080*/ 	.word	0x00000080


	//   ....[2]....
        /*0084*/ 	.word	0x00000180


	//   ....[3]....
        /*0088*/ 	.word	0x00000370


	//   ....[4]....
        /*008c*/ 	.word	0x000003c0


	//   ....[5]....
        /*0090*/ 	.word	0x00000560


	//   ....[6]....
        /*0094*/ 	.word	0x00000960


	//----- nvinfo : EIATTR_REG_RECONFIG
	.align		4
.L_31:
        /*0098*/ 	.byte	0x01, 0x54
	.zero		2


	//----- nvinfo : EIATTR_SYSCALL_OFFSETS
	.align		4
        /*009c*/ 	.byte	0x04, 0x46
        /*009e*/ 	.short	(.L_33 - .L_32)


	//   ....[0]....
.L_32:
        /*00a0*/ 	.word	0x000018b0


	//----- nvinfo : EIATTR_MBARRIER_INSTR_OFFSETS
	.align		4
.L_33:
        /*00a4*/ 	.byte	0x04, 0x39
        /*00a6*/ 	.short	(.L_35 - .L_34)


	//   ....[0]....
.L_34:
        /*00a8*/ 	.word	0x00000300
        /*00ac*/ 	.word	0x000000ff
        /*00b0*/ 	.word	0x00000000
        /*00b4*/ 	.short	0x0100
        /*00b6*/ 	.byte	0x07
	.zero		1


	//   ....[1]....
        /*00b8*/ 	.word	0x00000310
        /*00bc*/ 	.word	0x000000ff
        /*00c0*/ 	.word	0x00000010
        /*00c4*/ 	.short	0x0100
        /*00c6*/ 	.byte	0x07
	.zero		1


	//   ....[2]....
        /*00c8*/ 	.word	0x00000320
        /*00cc*/ 	.word	0x000000ff
        /*00d0*/ 	.word	0x00000008
        /*00d4*/ 	.short	0x0100
        /*00d6*/ 	.byte	0x07
	.zero		1


	//   ....[3]....
        /*00d8*/ 	.word	0x00000330
        /*00dc*/ 	.word	0x000000ff
        /*00e0*/ 	.word	0x00000018
        /*00e4*/ 	.short	0x0100
        /*00e6*/ 	.byte	0x07
	.zero		1


	//   ....[4]....
        /*00e8*/ 	.word	0x00000820
        /*00ec*/ 	.word	0x000000ff
        /*00f0*/ 	.word	0x00000050
        /*00f4*/ 	.short	0x0100
        /*00f6*/ 	.byte	0x0c
	.zero		1


	//   ....[5]....
        /*00f8*/ 	.word	0x00000880
        /*00fc*/ 	.word	0x000000ff
        /*0100*/ 	.word	0x00000058
        /*0104*/ 	.short	0x0100
        /*0106*/ 	.byte	0x0c
	.zero		1


	//   ....[6]....
        /*0108*/ 	.word	0x000008b0
        /*010c*/ 	.word	0x000000ff
        /*0110*/ 	.word	0x00000030
        /*0114*/ 	.short	0x0100
        /*0116*/ 	.byte	0x0d
	.zero		1


	//   ....[7]....
        /*0118*/ 	.word	0x000008f0
        /*011c*/ 	.word	0x000000ff
        /*0120*/ 	.word	0x00000038
        /*0124*/ 	.short	0x0100
        /*0126*/ 	.byte	0x0d
	.zero		1


	//   ....[8]....
        /*0128*/ 	.word	0x00000900
        /*012c*/ 	.word	0x000000ff
        /*0130*/ 	.word	0x00000040
        /*0134*/ 	.short	0x0100
        /*0136*/ 	.byte	0x0d
	.zero		1


	//   ....[9]....
        /*0138*/ 	.word	0x00000910
        /*013c*/ 	.word	0x000000ff
        /*0140*/ 	.word	0x00000048
        /*0144*/ 	.short	0x0100
        /*0146*/ 	.byte	0x0d
	.zero		1


	//   ....[10]....
        /*0148*/ 	.word	0x00001790
        /*014c*/ 	.word	0x0000009d
        /*0150*/ 	.word	0x00000000
        /*0154*/ 	.short	0x010a
        /*0156*/ 	.byte	0x2d
	.zero		1


	//   ....[11]....
        /*0158*/ 	.word	0x00001940
        /*015c*/ 	.word	0x00000003
        /*0160*/ 	.word	0x00000000
        /*0164*/ 	.short	0x010a
        /*0166*/ 	.byte	0x3f
	.zero		1


	//   ....[12]....
        /*0168*/ 	.word	0x000019a0
        /*016c*/ 	.word	0x00000003
        /*0170*/ 	.word	0x00000000
        /*0174*/ 	.short	0x010a
        /*0176*/ 	.byte	0x3f
	.zero		1


	//   ....[13]....
        /*0178*/ 	.word	0x00001f30
        /*017c*/ 	.word	0x000000ff
        /*0180*/ 	.word	0x00000000
        /*0184*/ 	.short	0x010a
        /*0186*/ 	.byte	0x07
	.zero		1


	//   ....[14]....
        /*0188*/ 	.word	0x00001f70
        /*018c*/ 	.word	0x000000ff
        /*0190*/ 	.word	0x00000000
        /*0194*/ 	.short	0x010a
        /*0196*/ 	.byte	0x07
	.zero		1


	//   ....[15]....
        /*0198*/ 	.word	0x00002410
        /*019c*/ 	.word	0x00000004
        /*01a0*/ 	.word	0x00000000
        /*01a4*/ 	.short	0x0101
        /*01a6*/ 	.byte	0x3f
	.zero		1


	//   ....[16]....
        /*01a8*/ 	.word	0x00002510
        /*01ac*/ 	.word	0x0000009e
        /*01b0*/ 	.word	0x00000000
        /*01b4*/ 	.short	0x0101
        /*01b6*/ 	.byte	0x2e
	.zero		1


	//   ....[17]....
        /*01b8*/ 	.word	0x00002610
        /*01bc*/ 	.word	0x00000000
        /*01c0*/ 	.word	0x00000000
        /*01c4*/ 	.short	0x0101
        /*01c6*/ 	.byte	0x3f
	.zero		1


	//   ....[18]....
        /*01c8*/ 	.word	0x000026d0
        /*01cc*/ 	.word	0x0000009d
        /*01d0*/ 	.word	0x00000010
        /*01d4*/ 	.short	0x010a
        /*01d6*/ 	.byte	0x2d
	.zero		1


	//   ....[19]....
        /*01d8*/ 	.word	0x0000a4b0
        /*01dc*/ 	.word	0x000000a0
        /*01e0*/ 	.word	0x00000000
        /*01e4*/ 	.short	0x0101
        /*01e6*/ 	.byte	0x2e
	.zero		1


	//   ....[20]....
        /*01e8*/ 	.word	0x0000aed0
        /*01ec*/ 	.word	0x00000007
        /*01f0*/ 	.word	0x00000010
        /*01f4*/ 	.short	0x010a
        /*01f6*/ 	.byte	0x3f
	.zero		1


	//   ....[21]....
        /*01f8*/ 	.word	0x0000b360
        /*01fc*/ 	.word	0x00000003
        /*0200*/ 	.word	0x00000058
        /*0204*/ 	.short	0x0101
        /*0206*/ 	.byte	0x3f
	.zero		1


	//   ....[22]....
        /*0208*/ 	.word	0x0000bad0
        /*020c*/ 	.word	0x00000007
        /*0210*/ 	.word	0x00000000
        /*0214*/ 	.short	0x010a
        /*0216*/ 	.byte	0x3f
	.zero		1


	//   ....[23]....
        /*0218*/ 	.word	0x0000bb50
        /*021c*/ 	.word	0x00000003
        /*0220*/ 	.word	0x00000000
        /*0224*/ 	.short	0x010a
        /*0226*/ 	.byte	0x3f
	.zero		1


	//   ....[24]....
        /*0228*/ 	.word	0x0000bbb0
        /*022c*/ 	.word	0x0000009f
        /*0230*/ 	.word	0x00000000
        /*0234*/ 	.short	0x010a
        /*0236*/ 	.byte	0x3f
	.zero		1


	//   ....[25]....
        /*0238*/ 	.word	0x0000bc00
        /*023c*/ 	.word	0x00000003
        /*0240*/ 	.word	0x00000000
        /*0244*/ 	.short	0x010a
        /*0246*/ 	.byte	0x3f
	.zero		1


	//   ....[26]....
        /*0248*/ 	.word	0x0000bc60
        /*024c*/ 	.word	0x00000005
        /*0250*/ 	.word	0x00000000
        /*0254*/ 	.short	0x010a
        /*0256*/ 	.byte	0x3f
	.zero		1


	//   ....[27]....
        /*0258*/ 	.word	0x0000bcb0
        /*025c*/ 	.word	0x0000009f
        /*0260*/ 	.word	0x00000010
        /*0264*/ 	.short	0x010a
        /*0266*/ 	.byte	0x3f
	.zero		1


	//   ....[28]....
        /*0268*/ 	.word	0x0000bd80
        /*026c*/ 	.word	0x00000007
        /*0270*/ 	.word	0x00000010
        /*0274*/ 	.short	0x010a
        /*0276*/ 	.byte	0x3f
	.zero		1


	//   ....[29]....
        /*0278*/ 	.word	0x0000be50
        /*027c*/ 	.word	0x00000007
        /*0280*/ 	.word	0x00000000
        /*0284*/ 	.short	0x010a
        /*0286*/ 	.byte	0x3f
	.zero		1


	//----- nvinfo : EIATTR_NUM_MBARRIERS
	.align		4
.L_35:
        /*0288*/ 	.byte	0x03, 0x38
        /*028a*/ 	.short	0x000a


	//----- nvinfo : EIATTR_EXIT_INSTR_OFFSETS
	.align		4
        /*028c*/ 	.byte	0x04, 0x1c
        /*028e*/ 	.short	(.L_37 - .L_36)


	//   ....[0]....
.L_36:
        /*0290*/ 	.word	0x00001470


	//   ....[1]....
        /*0294*/ 	.word	0x000014d0


	//   ....[2]....
        /*0298*/ 	.word	0x0000abc0


	//   ....[3]....
        /*029c*/ 	.word	0x0000abf0


	//   ....[4]....
        /*02a0*/ 	.word	0x0000bba0


	//----- nvinfo : EIATTR_MAX_THREADS
	.align		4
.L_37:
        /*02a4*/ 	.byte	0x04, 0x05
        /*02a6*/ 	.short	(.L_39 - .L_38)
.L_38:
        /*02a8*/ 	.word	0x00000180
        /*02ac*/ 	.word	0x00000001
        /*02b0*/ 	.word	0x00000001


	//----- nvinfo : EIATTR_CRS_STACK_SIZE
	.align		4
.L_39:
        /*02b4*/ 	.byte	0x04, 0x1e
        /*02b6*/ 	.short	(.L_41 - .L_40)
.L_40:
        /*02b8*/ 	.word	0x00000000


	//----- nvinfo : EIATTR_CBANK_PARAM_SIZE
	.align		4
.L_41:
        /*02bc*/ 	.byte	0x03, 0x19
        /*02be*/ 	.short	0x0470


	//----- nvinfo : EIATTR_PARAM_CBANK
	.align		4
        /*02c0*/ 	.byte	0x04, 0x0a
        /*02c2*/ 	.short	(.L_43 - .L_42)
	.align		4
.L_42:
        /*02c4*/ 	.word	index@(.nv.constant0._ZN7cutlass13device_kernelINS_4gemm6kernel13GemmUniversalIN4cute5tupleIJiiiiEEENS1_10collective13CollectiveMmaINS1_34MainloopSm90TmaGmmaWarpSpecializedILi2ENS5_IJNS4_1CILi4EEENSA_ILi1EEESC_EEENS1_32KernelTmaWarpSpecializedPingpongEEENS5_IJNSA_ILi64EEENSA_ILi256EEESG_EEENS_10tfloat32_tENS5_IJlSC_lEEESJ_SK_NS4_8TiledMMAINS4_8MMA_AtomIJNS4_4SM904GMMA30MMA_64x256x8_F32TF32TF32_SS_TNILNSO_7ScaleInE1ELSQ_1EEEEEENS4_6LayoutINS5_IJSC_SC_SC_EEENS5_IJNSA_ILi0EEESV_SV_EEEEENS5_IJNS4_10UnderscoreESY_SY_EEEEENS4_13SM90_TMA_LOADENS4_14ComposedLayoutINS4_7SwizzleILi3ELi4ELi3EEENS4_18smem_ptr_flag_bitsILi32EEENST_INS5_IJNSA_ILi8EEENSA_ILi32EEEEEENS5_IJS18_SC_EEEEEEEvNS4_8identityENS4_23SM90_TMA_LOAD_MULTICASTES1C_vS1D_EENS_8epilogue10collective6detail29Sm90TmaWarpSpecializedAdapterINS1H_15DefaultEpilogueISJ_SK_SK_NS1G_6thread17LinearCombinationISJ_Li1EffLNS1L_9ScaleType4KindE0ELNS_15FloatRoundStyleE2ESJ_EENS1_15EpilogueDefaultEEEEEvvEEEEvNT_6ParamsE)
        /*02c8*/ 	.short	0x0210
        /*02ca*/ 	.short	0x0470


	//----- nvinfo : EIATTR_SW_WAR
	.align		4
.L_43:
        /*02cc*/ 	.byte	0x04, 0x36
        /*02ce*/ 	.short	(.L_45 - .L_44)
.L_44:
        /*02d0*/ 	.word	0x00000008
.L_45:


//--------------------- .nv.callgraph             --------------------------
	.section	.nv.callgraph,"",@"SHT_CUDA_CALLGRAPH"
	.align	4
	.sectionentsize	8
	.align		4
        /*0000*/ 	.word	0x00000000
	.align		4
        /*0004*/ 	.word	0xffffffff
	.align		4
        /*0008*/ 	.word	index@(_ZN7cutlass13device_kernelINS_4gemm6kernel13GemmUniversalIN4cute5tupleIJiiiiEEENS1_10collective13CollectiveMmaINS1_34MainloopSm90TmaGmmaWarpSpecializedILi2ENS5_IJNS4_1CILi4EEENSA_ILi1EEESC_EEENS1_32KernelTmaWarpSpecializedPingpongEEENS5_IJNSA_ILi64EEENSA_ILi256EEESG_EEENS_10tfloat32_tENS5_IJlSC_lEEESJ_SK_NS4_8TiledMMAINS4_8MMA_AtomIJNS4_4SM904GMMA30MMA_64x256x8_F32TF32TF32_SS_TNILNSO_7ScaleInE1ELSQ_1EEEEEENS4_6LayoutINS5_IJSC_SC_SC_EEENS5_IJNSA_ILi0EEESV_SV_EEEEENS5_IJNS4_10UnderscoreESY_SY_EEEEENS4_13SM90_TMA_LOADENS4_14ComposedLayoutINS4_7SwizzleILi3ELi4ELi3EEENS4_18smem_ptr_flag_bitsILi32EEENST_INS5_IJNSA_ILi8EEENSA_ILi32EEEEEENS5_IJS18_SC_EEEEEEEvNS4_8identityENS4_23SM90_TMA_LOAD_MULTICASTES1C_vS1D_EENS_8epilogue10collective6detail29Sm90TmaWarpSpecializedAdapterINS1H_15DefaultEpilogueISJ_SK_SK_NS1G_6thread17LinearCombinationISJ_Li1EffLNS1L_9ScaleType4KindE0ELNS_15FloatRoundStyleE2ESJ_EENS1_15EpilogueDefaultEEEEEvvEEEEvNT_6ParamsE)
	.align		4
        /*000c*/ 	.word	index@(__assertfail)
	.align		4
        /*0010*/ 	.word	0x00000000
	.align		4
        /*0014*/ 	.word	0xfffffffe
	.align		4
        /*0018*/ 	.word	0x00000000
	.align		4
        /*001c*/ 	.word	0xfffffffd
	.align		4
        /*0020*/ 	.word	0x00000000
	.align		4
        /*0024*/ 	.word	0xfffffffc


//--------------------- .nv.constant4             --------------------------
	.section	.nv.constant4,"a",@progbits
	.align	8
	.align		8
.nv.constant4:
        /*0000*/ 	.dword	__assertfail
	.align		8
        /*0008*/ 	.dword	__unnamed_1
	.align		8
        /*0010*/ 	.dword	_ZN40_INTERNAL_05fcb951_4_k_cu_90275dcb_236114cuda3std3__45__cpo5beginE
	.align		8
        /*0018*/ 	.dword	_ZN40_INTERNAL_05fcb951_4_k_cu_90275dcb_236114cuda3std3__45__cpo3endE
	.align		8
        /*0020*/ 	.dword	_ZN40_INTERNAL_05fcb951_4_k_cu_90275dcb_236114cuda3std3__45__cpo6cbeginE
	.align		8
        /*0028*/ 	.dword	_ZN40_INTERNAL_05fcb951_4_k_cu_90275dcb_236114cuda3std3__45__cpo4cendE
	.align		8
        /*0030*/ 	.dword	_ZN40_INTERNAL_05fcb951_4_k_cu_90275dcb_236114cuda3std3__442_GLOBAL__N__05fcb951_4_k_cu_90275dcb_236116ignoreE
	.align		8
        /*0038*/ 	.dword	_ZN40_INTERNAL_05fcb951_4_k_cu_90275dcb_236114cuda3std3__419piecewise_constructE
	.align		8
        /*0040*/ 	.dword	_ZN40_INTERNAL_05fcb951_4_k_cu_90275dcb_236114cuda3std3__48in_placeE
	.align		8
        /*0048*/ 	.dword	_ZN40_INTERNAL_05fcb951_4_k_cu_90275dcb_236114cuda3std6ranges3__45__cpo4swapE
	.align		8
        /*0050*/ 	.dword	_ZN40_INTERNAL_05fcb951_4_k_cu_90275dcb_236114cuda3std6ranges3__45__cpo9iter_moveE
	.align		8
        /*0058*/ 	.dword	_ZN40_INTERNAL_05fcb951_4_k_cu_90275dcb_236114cute7productE
	.align		8
        /*0060*/ 	.dword	_ZN40_INTERNAL_05fcb951_4_k_cu_90275dcb_236114cute1_E
	.align		8
        /*0068*/ 	.dword	$str$22
	.align		8
        /*0070*/ 	.dword	$str$23


//--------------------- .text._ZN7cutlass13device_kernelINS_4gemm6kernel13GemmUniversalIN4cute5tupleIJiiiiEEENS1_10collective13CollectiveMmaINS1_34MainloopSm90TmaGmmaWarpSpecializedILi2ENS5_IJNS4_1CILi4EEENSA_ILi1EEESC_EEENS1_32KernelTmaWarpSpecializedPingpongEEENS5_IJNSA_ILi64EEENSA_ILi256EEESG_EEENS_10tfloat32_tENS5_IJlSC_lEEESJ_SK_NS4_8TiledMMAINS4_8MMA_AtomIJNS4_4SM904GMMA30MMA_64x256x8_F32TF32TF32_SS_TNILNSO_7ScaleInE1ELSQ_1EEEEEENS4_6LayoutINS5_IJSC_SC_SC_EEENS5_IJNSA_ILi0EEESV_SV_EEEEENS5_IJNS4_10UnderscoreESY_SY_EEEEENS4_13SM90_TMA_LOADENS4_14ComposedLayoutINS4_7SwizzleILi3ELi4ELi3EEENS4_18smem_ptr_flag_bitsILi32EEENST_INS5_IJNSA_ILi8EEENSA_ILi32EEEEEENS5_IJS18_SC_EEEEEEEvNS4_8identityENS4_23SM90_TMA_LOAD_MULTICASTES1C_vS1D_EENS_8epilogue10collective6detail29Sm90TmaWarpSpecializedAdapterINS1H_15DefaultEpilogueISJ_SK_SK_NS1G_6thread17LinearCombinationISJ_Li1EffLNS1L_9ScaleType4KindE0ELNS_15FloatRoundStyleE2ESJ_EENS1_15EpilogueDefaultEEEEEvvEEEEvNT_6ParamsE --------------------------
	.section	.text._ZN7cutlass13device_kernelINS_4gemm6kernel13GemmUniversalIN4cute5tupleIJiiiiEEENS1_10collective13CollectiveMmaINS1_34MainloopSm90TmaGmmaWarpSpecializedILi2ENS5_IJNS4_1CILi4EEENSA_ILi1EEESC_EEENS1_32KernelTmaWarpSpecializedPingpongEEENS5_IJNSA_ILi64EEENSA_ILi256EEESG_EEENS_10tfloat32_tENS5_IJlSC_lEEESJ_SK_NS4_8TiledMMAINS4_8MMA_AtomIJNS4_4SM904GMMA30MMA_64x256x8_F32TF32TF32_SS_TNILNSO_7ScaleInE1ELSQ_1EEEEEENS4_6LayoutINS5_IJSC_SC_SC_EEENS5_IJNSA_ILi0EEESV_SV_EEEEENS5_IJNS4_10UnderscoreESY_SY_EEEEENS4_13SM90_TMA_LOADENS4_14ComposedLayoutINS4_7SwizzleILi3ELi4ELi3EEENS4_18smem_ptr_flag_bitsILi32EEENST_INS5_IJNSA_ILi8EEENSA_ILi32EEEEEENS5_IJS18_SC_EEEEEEEvNS4_8identityENS4_23SM90_TMA_LOAD_MULTICASTES1C_vS1D_EENS_8epilogue10collective6detail29Sm90TmaWarpSpecializedAdapterINS1H_15DefaultEpilogueISJ_SK_SK_NS1G_6thread17LinearCombinationISJ_Li1EffLNS1L_9ScaleType4KindE0ELNS_15FloatRoundStyleE2ESJ_EENS1_15EpilogueDefaultEEEEEvvEEEEvNT_6ParamsE,"ax",@progbits
	.align	128
.text._ZN7cutlass13device_kernelINS_4gemm6kernel13GemmUniversalIN4cute5tupleIJiiiiEEENS1_10collective13CollectiveMmaINS1_34MainloopSm90TmaGmmaWarpSpecializedILi2ENS5_IJNS4_1CILi4EEENSA_ILi1EEESC_EEENS1_32KernelTmaWarpSpecializedPingpongEEENS5_IJNSA_ILi64EEENSA_ILi256EEESG_EEENS_10tfloat32_tENS5_IJlSC_lEEESJ_SK_NS4_8TiledMMAINS4_8MMA_AtomIJNS4_4SM904GMMA30MMA_64x256x8_F32TF32TF32_SS_TNILNSO_7ScaleInE1ELSQ_1EEEEEENS4_6LayoutINS5_IJSC_SC_SC_EEENS5_IJNSA_ILi0EEESV_SV_EEEEENS5_IJNS4_10UnderscoreESY_SY_EEEEENS4_13SM90_TMA_LOADENS4_14ComposedLayoutINS4_7SwizzleILi3ELi4ELi3EEENS4_18smem_ptr_flag_bitsILi32EEENST_INS5_IJNSA_ILi8EEENSA_ILi32EEEEEENS5_IJS18_SC_EEEEEEEvNS4_8identityENS4_23SM90_TMA_LOAD_MULTICASTES1C_vS1D_EENS_8epilogue10collective6detail29Sm90TmaWarpSpecializedAdapterINS1H_15DefaultEpilogueISJ_SK_SK_NS1G_6thread17LinearCombinationISJ_Li1EffLNS1L_9ScaleType4KindE0ELNS_15FloatRoundStyleE2ESJ_EENS1_15EpilogueDefaultEEEEEvvEEEEvNT_6ParamsE:
        .type           _ZN7cutlass13device_kernelINS_4gemm6kernel13GemmUniversalIN4cute5tupleIJiiiiEEENS1_10collective13CollectiveMmaINS1_34MainloopSm90TmaGmmaWarpSpecializedILi2ENS5_IJNS4_1CILi4EEENSA_ILi1EEESC_EEENS1_32KernelTmaWarpSpecializedPingpongEEENS5_IJNSA_ILi64EEENSA_ILi256EEESG_EEENS_10tfloat32_tENS5_IJlSC_lEEESJ_SK_NS4_8TiledMMAINS4_8MMA_AtomIJNS4_4SM904GMMA30MMA_64x256x8_F32TF32TF32_SS_TNILNSO_7ScaleInE1ELSQ_1EEEEEENS4_6LayoutINS5_IJSC_SC_SC_EEENS5_IJNSA_ILi0EEESV_SV_EEEEENS5_IJNS4_10UnderscoreESY_SY_EEEEENS4_13SM90_TMA_LOADENS4_14ComposedLayoutINS4_7SwizzleILi3ELi4ELi3EEENS4_18smem_ptr_flag_bitsILi32EEENST_INS5_IJNSA_ILi8EEENSA_ILi32EEEEEENS5_IJS18_SC_EEEEEEEvNS4_8identityENS4_23SM90_TMA_LOAD_MULTICASTES1C_vS1D_EENS_8epilogue10collective6detail29Sm90TmaWarpSpecializedAdapterINS1H_15DefaultEpilogueISJ_SK_SK_NS1G_6thread17LinearCombinationISJ_Li1EffLNS1L_9ScaleType4KindE0ELNS_15FloatRoundStyleE2ESJ_EENS1_15EpilogueDefaultEEEEEvvEEEEvNT_6ParamsE,@function
        .size           _ZN7cutlass13device_kernelINS_4gemm6kernel13GemmUniversalIN4cute5tupleIJiiiiEEENS1_10collective13CollectiveMmaINS1_34MainloopSm90TmaGmmaWarpSpecializedILi2ENS5_IJNS4_1CILi4EEENSA_ILi1EEESC_EEENS1_32KernelTmaWarpSpecializedPingpongEEENS5_IJNSA_ILi64EEENSA_ILi256EEESG_EEENS_10tfloat32_tENS5_IJlSC_lEEESJ_SK_NS4_8TiledMMAINS4_8MMA_AtomIJNS4_4SM904GMMA30MMA_64x256x8_F32TF32TF32_SS_TNILNSO_7ScaleInE1ELSQ_1EEEEEENS4_6LayoutINS5_IJSC_SC_SC_EEENS5_IJNSA_ILi0EEESV_SV_EEEEENS5_IJNS4_10UnderscoreESY_SY_EEEEENS4_13SM90_TMA_LOADENS4_14ComposedLayoutINS4_7SwizzleILi3ELi4ELi3EEENS4_18smem_ptr_flag_bitsILi32EEENST_INS5_IJNSA_ILi8EEENSA_ILi32EEEEEENS5_IJS18_SC_EEEEEEEvNS4_8identityENS4_23SM90_TMA_LOAD_MULTICASTES1C_vS1D_EENS_8epilogue10collective6detail29Sm90TmaWarpSpecializedAdapterINS1H_15DefaultEpilogueISJ_SK_SK_NS1G_6thread17LinearCombinationISJ_Li1EffLNS1L_9ScaleType4KindE0ELNS_15FloatRoundStyleE2ESJ_EENS1_15EpilogueDefaultEEEEEvvEEEEvNT_6ParamsE,(.L_x_324 - _ZN7cutlass13device_kernelINS_4gemm6kernel13GemmUniversalIN4cute5tupleIJiiiiEEENS1_10collective13CollectiveMmaINS1_34MainloopSm90TmaGmmaWarpSpecializedILi2ENS5_IJNS4_1CILi4EEENSA_ILi1EEESC_EEENS1_32KernelTmaWarpSpecializedPingpongEEENS5_IJNSA_ILi64EEENSA_ILi256EEESG_EEENS_10tfloat32_tENS5_IJlSC_lEEESJ_SK_NS4_8TiledMMAINS4_8MMA_AtomIJNS4_4SM904GMMA30MMA_64x256x8_F32TF32TF32_SS_TNILNSO_7ScaleInE1ELSQ_1EEEEEENS4_6LayoutINS5_IJSC_SC_SC_EEENS5_IJNSA_ILi0EEESV_SV_EEEEENS5_IJNS4_10UnderscoreESY_SY_EEEEENS4_13SM90_TMA_LOADENS4_14ComposedLayoutINS4_7SwizzleILi3ELi4ELi3EEENS4_18smem_ptr_flag_bitsILi32EEENST_INS5_IJNSA_ILi8EEENSA_ILi32EEEEEENS5_IJS18_SC_EEEEEEEvNS4_8identityENS4_23SM90_TMA_LOAD_MULTICASTES1C_vS1D_EENS_8epilogue10collective6detail29Sm90TmaWarpSpecializedAdapterINS1H_15DefaultEpilogueISJ_SK_SK_NS1G_6thread17LinearCombinationISJ_Li1EffLNS1L_9ScaleType4KindE0ELNS_15FloatRoundStyleE2ESJ_EENS1_15EpilogueDefaultEEEEEvvEEEEvNT_6ParamsE)
        .other          _ZN7cutlass13device_kernelINS_4gemm6kernel13GemmUniversalIN4cute5tupleIJiiiiEEENS1_10collective13CollectiveMmaINS1_34MainloopSm90TmaGmmaWarpSpecializedILi2ENS5_IJNS4_1CILi4EEENSA_ILi1EEESC_EEENS1_32KernelTmaWarpSpecializedPingpongEEENS5_IJNSA_ILi64EEENSA_ILi256EEESG_EEENS_10tfloat32_tENS5_IJlSC_lEEESJ_SK_NS4_8TiledMMAINS4_8MMA_AtomIJNS4_4SM904GMMA30MMA_64x256x8_F32TF32TF32_SS_TNILNSO_7ScaleInE1ELSQ_1EEEEEENS4_6LayoutINS5_IJSC_SC_SC_EEENS5_IJNSA_ILi0EEESV_SV_EEEEENS5_IJNS4_10UnderscoreESY_SY_EEEEENS4_13SM90_TMA_LOADENS4_14ComposedLayoutINS4_7SwizzleILi3ELi4ELi3EEENS4_18smem_ptr_flag_bitsILi32EEENST_INS5_IJNSA_ILi8EEENSA_ILi32EEEEEENS5_IJS18_SC_EEEEEEEvNS4_8identityENS4_23SM90_TMA_LOAD_MULTICASTES1C_vS1D_EENS_8epilogue10collective6detail29Sm90TmaWarpSpecializedAdapterINS1H_15DefaultEpilogueISJ_SK_SK_NS1G_6thread17LinearCombinationISJ_Li1EffLNS1L_9ScaleType4KindE0ELNS_15FloatRoundStyleE2ESJ_EENS1_15EpilogueDefaultEEEEEvvEEEEvNT_6ParamsE,@"STO_CUDA_ENTRY STV_DEFAULT"
_ZN7cutlass13device_kernelINS_4gemm6kernel13GemmUniversalIN4cute5tupleIJiiiiEEENS1_10collective13CollectiveMmaINS1_34MainloopSm90TmaGmmaWarpSpecializedILi2ENS5_IJNS4_1CILi4EEENSA_ILi1EEESC_EEENS1_32KernelTmaWarpSpecializedPingpongEEENS5_IJNSA_ILi64EEENSA_ILi256EEESG_EEENS_10tfloat32_tENS5_IJlSC_lEEESJ_SK_NS4_8TiledMMAINS4_8MMA_AtomIJNS4_4SM904GMMA30MMA_64x256x8_F32TF32TF32_SS_TNILNSO_7ScaleInE1ELSQ_1EEEEEENS4_6LayoutINS5_IJSC_SC_SC_EEENS5_IJNSA_ILi0EEESV_SV_EEEEENS5_IJNS4_10UnderscoreESY_SY_EEEEENS4_13SM90_TMA_LOADENS4_14ComposedLayoutINS4_7SwizzleILi3ELi4ELi3EEENS4_18smem_ptr_flag_bitsILi32EEENST_INS5_IJNSA_ILi8EEENSA_ILi32EEEEEENS5_IJS18_SC_EEEEEEEvNS4_8identityENS4_23SM90_TMA_LOAD_MULTICASTES1C_vS1D_EENS_8epilogue10collective6detail29Sm90TmaWarpSpecializedAdapterINS1H_15DefaultEpilogueISJ_SK_SK_NS1G_6thread17LinearCombinationISJ_Li1EffLNS1L_9ScaleType4KindE0ELNS_15FloatRoundStyleE2ESJ_EENS1_15EpilogueDefaultEEEEEvvEEEEvNT_6ParamsE:
[----:B------:R-:W0:Y:S01]  /*0000*/  LDC R1, c[0x0][0x28] ;  /* 0x00000a00ff017b82 */ /* 0x000e220000000800 */
[----:B------:R-:W1:Y:S01]  /*0010*/  S2R R3, SR_TID.X ;  /* 0x0000000000037919 */ /* 0x000e620000002100 */
[----:B------:R-:W-:Y:S01]  /*0020*/  ELECT P0, URZ, PT ;  /* 0x00000000003f782f */ /* 0x000fe20003800000 */
[----:B------:R-:W-:Y:S01]  /*0030*/  BSSY B0, `(.L_x_0) ;  /* 0x0000014000007945 */ /* 0x000fe20003800000 */
[--C-:B-1----:R-:W-:Y:S02]  /*0040*/  SHF.R.U32.HI R0, RZ, 0x5, R3.reuse ;  /* 0x00000005ff007819 */ /* 0x102fe40000011603 */
[----:B------:R-:W-:-:S03]  /*0050*/  SHF.R.U32.HI R5, RZ, 0x7, R3 ;  /* 0x00000007ff057819 */ /* 0x000fc60000011603 */
[----:B------:R-:W1:Y:S02]  /*0060*/  SHFL.IDX PT, R2, R0, RZ, 0x1f ;  /* 0x00001fff00027589 */ /* 0x000e6400000e0000 */
[----:B-1----:R-:W-:Y:S02]  /*0070*/  R2UR UR6, R2 ;  /* 0x00000000020672ca */ /* 0x002fe400000e0000 */
[----:B------:R1:W2:Y:S11]  /*0080*/  SHFL.IDX PT, R2, R5, RZ, 0x1f ;  /* 0x00001fff05027589 */ /* 0x0002b600000e0000 */
[----:B------:R-:W-:-:S02]  /*0090*/  USHF.R.S32.HI UR4, URZ, 0x1f, UR6 ;  /* 0x0000001f3f047899 */ /* 0x000fc40008011406 */
[----:B------:R-:W-:Y:S02]  /*00a0*/  ISETP.NE.OR P0, PT, RZ, UR6, !P0 ;  /* 0x00000006ff007c0c */ /* 0x000fe4000c705670 */
[----:B------:R-:W-:-:S04]  /*00b0*/  ULEA.HI UR4, UR4, UR6, URZ, 0x2 ;  /* 0x0000000604047291 */ /* 0x000fc8000f8f103f */
[----:B------:R-:W-:-:S04]  /*00c0*/  ULOP3.LUT UR4, UR4, 0xfffffffc, URZ, 0xc0, !UPT ;  /* 0xfffffffc04047892 */ /* 0x000fc8000f8ec03f */
[----:B------:R-:W-:-:S03]  /*00d0*/  UIADD3 UR6, UR6, -UR4, URZ ;  /* 0x8000000406067290 */ /* 0x000fc6000fffe03f */
[----:B012---:R-:W-:Y:S09]  /*00e0*/  @P0 BRA `(.L_x_1) ;  /* 0x0000000000200947 */ /* 0x007ff20003800000 */
[----:B------:R-:W-:Y:S02]  /*00f0*/  ULDC.64 UR4, c[0x0][0x198] ;  /* 0x0000660000047ab9 */ /* 0x000fe40000000a00 */
[----:B------:R-:W-:Y:S02]  /*0100*/  UIADD3 UR8, UP0, UR4, 0xf0, URZ ;  /* 0x000000f004087890 */ /* 0x000fe4000ff1e03f */
[----:B------:R-:W-:Y:S02]  /*0110*/  UIADD3 UR4, UP1, UR4, 0x1f0, URZ ;  /* 0x000001f004047890 */ /* 0x000fe4000ff3e03f */
[----:B------:R-:W-:Y:S02]  /*0120*/  UIADD3.X UR9, URZ, UR5, URZ, UP0, !UPT ;  /* 0x000000053f097290 */ /* 0x000fe400087fe43f */
[----:B------:R-:W-:-:S07]  /*0130*/  UIADD3.X UR5, URZ, UR5, URZ, UP1, !UPT ;  /* 0x000000053f057290 */ /* 0x000fce0008ffe43f */
[----:B------:R0:W-:Y:S02]  /*0140*/  UTMACCTL.PF [UR8] ;  /* 0x00000000080079b9 */ /* 0x0001e40008040000 */
[----:B------:R0:W-:Y:S02]  /*0150*/  UTMACCTL.PF [UR4] ;  /* 0x00000000040079b9 */ /* 0x0001e40008040000 */
[----:B0-----:R-:W-:Y:S01]  /*0160*/  NOP ;  /* 0x0000000000007918 */ /* 0x001fe20000000000 */
.L_x_1:
[----:B------:R-:W-:Y:S05]  /*0170*/  BSYNC B0 ;  /* 0x0000000000007941 */ /* 0x000fea0003800000 */
.L_x_0:
[----:B------:R-:W0:Y:S01]  /*0180*/  SHFL.IDX PT, R6, R0, RZ, 0x1f ;  /* 0x00001fff00067589 */ /* 0x000e2200000e0000 */
[----:B------:R-:W-:Y:S01]  /*0190*/  R2UR UR19, R2 ;  /* 0x00000000021372ca */ /* 0x000fe200000e0000 */
[----:B------:R-:W-:-:S04]  /*01a0*/  UISETP.NE.AND UP0, UPT, UR6, 0x3, UPT ;  /* 0x000000030600788c */ /* 0x000fc8000bf05270 */
[----:B------:R-:W-:-:S08]  /*01b0*/  UISETP.EQ.OR UP0, UPT, UR6, URZ, !UP0 ;  /* 0x0000003f0600728c */ /* 0x000fd0000c702670 */
[----:B------:R-:W-:Y:S02]  /*01c0*/  UIADD3 UR14, UR19, -0x1, URZ ;  /* 0xffffffff130e7890 */ /* 0x000fe4000fffe03f */
[----:B------:R-:W-:Y:S02]  /*01d0*/  UISETP.EQ.AND UP0, UPT, UR19, URZ, UP0 ;  /* 0x0000003f1300728c */ /* 0x000fe40008702270 */
[----:B------:R-:W-:Y:S02]  /*01e0*/  UISETP.GE.U32.AND UP1, UPT, UR14, 0x2, UPT ;  /* 0x000000020e00788c */ /* 0x000fe4000bf26070 */
[----:B------:R-:W-:Y:S01]  /*01f0*/  USEL UR42, URZ, 0x1, !UP0 ;  /* 0x000000013f2a7887 */ /* 0x000fe2000c000000 */
[----:B0-----:R-:W-:-:S03]  /*0200*/  ISETP.NE.AND P0, PT, R6, RZ, PT ;  /* 0x000000ff0600720c */ /* 0x001fc60003f05270 */
[----:B------:R-:W-:-:S10]  /*0210*/  USEL UR42, UR42, 0x2, UP1 ;  /* 0x000000022a2a7887 */ /* 0x000fd40008800000 */
[----:B------:R-:W-:Y:S05]  /*0220*/  @P0 BRA `(.L_x_2) ;  /* 0x0000000000480947 */ /* 0x000fea0003800000 */
[----:B------:R-:W0:Y:S01]  /*0230*/  S2UR UR7, SR_CgaCtaId ;  /* 0x00000000000779c3 */ /* 0x000e220000008800 */
[----:B------:R-:W-:Y:S01]  /*0240*/  UMOV UR4, 0x400 ;  /* 0x0000040000047882 */ /* 0x000fe20000000000 */
[----:B------:R-:W-:Y:S01]  /*0250*/  UMOV UR5, 0x1 ;  /* 0x0000000100057882 */ /* 0x000fe20000000000 */
[----:B------:R-:W-:Y:S01]  /*0260*/  UMOV UR8, 0x4 ;  /* 0x0000000400087882 */ /* 0x000fe20000000000 */
[----:B------:R-:W-:Y:S01]  /*0270*/  ELECT P0, URZ, PT ;  /* 0x00000000003f782f */ /* 0x000fe20003800000 */
[----:B------:R-:W-:-:S04]  /*0280*/  UIADD3 UR8, -UR8, 0x100000, URZ ;  /* 0x0010000008087890 */ /* 0x000fc8000fffe13f */
[----:B------:R-:W-:Y:S02]  /*0290*/  USHF.L.U32 UR9, UR8, 0xb, URZ ;  /* 0x0000000b08097899 */ /* 0x000fe4000800063f */
[----:B------:R-:W-:Y:S02]  /*02a0*/  USHF.L.U32 UR8, UR8, 0x1, URZ ;  /* 0x0000000108087899 */ /* 0x000fe4000800063f */
[----:B0-----:R-:W-:Y:S02]  /*02b0*/  ULEA UR7, UR7, UR4, 0x18 ;  /* 0x0000000407077291 */ /* 0x001fe4000f8ec03f */
[----:B------:R-:W-:-:S04]  /*02c0*/  UIADD3 UR4, -UR5, 0x100000, URZ ;  /* 0x0010000005047890 */ /* 0x000fc8000fffe13f */
[----:B------:R-:W-:Y:S02]  /*02d0*/  USHF.L.U32 UR5, UR4, 0xb, URZ ;  /* 0x0000000b04057899 */ /* 0x000fe4000800063f */
[----:B------:R-:W-:Y:S01]  /*02e0*/  USHF.L.U32 UR4, UR4, 0x1, URZ ;  /* 0x0000000104047899 */ /* 0x000fe2000800063f */
[----:B------:R-:W0:Y:S11]  /*02f0*/  FENCE.VIEW.ASYNC.S ;  /* 0x00000000000073c6 */ /* 0x000e360000000000 */
[----:B0-----:R0:W1:Y:S01]  /*0300*/  SYNCS.EXCH.64 URZ, [UR7], UR4 ;  /* 0x00000004073f75b2 */ /* 0x0010620008000100 */
[----:B------:R0:W2:Y:S01]  /*0310*/  SYNCS.EXCH.64 URZ, [UR7+0x10], UR8 ;  /* 0x00001008073f75b2 */ /* 0x0000a20008000100 */
[----:B------:R0:W3:Y:S01]  /*0320*/  SYNCS.EXCH.64 URZ, [UR7+0x8], UR4 ;  /* 0x00000804073f75b2 */ /* 0x0000e20008000100 */
[----:B------:R0:W4:Y:S01]  /*0330*/  SYNCS.EXCH.64 URZ, [UR7+0x18], UR8 ;  /* 0x00001808073f75b2 */ /* 0x0001220008000100 */
[----:B------:R-:W-:Y:S01]  /*0340*/  NOP ;  /* 0x0000000000007918 */ /* 0x000fe20000000000 */
.L_x_2:
[----:B------:R-:W5:Y:S01]  /*0350*/  S2UR UR15, SR_CTAID.X ;  /* 0x00000000000f79c3 */ /* 0x000f620000002500 */
[----:B------:R-:W-:Y:S01]  /*0360*/  SHF.R.S32.HI R2, RZ, 0x1f, R3 ;  /* 0x0000001fff027819 */ /* 0x000fe20000011403 */
[----:B------:R-:W1:Y:S01]  /*0370*/  SHFL.IDX PT, R12, R0, RZ, 0x1f ;  /* 0x00001fff000c7589 */ /* 0x000e6200000e0000 */
[----:B0-----:R-:W-:Y:S01]  /*0380*/  ULDC UR4, c[0x0][0x150] ;  /* 0x0000540000047ab9 */ /* 0x001fe20000000800 */
[----:B------:R-:W-:Y:S02]  /*0390*/  SHF.R.S32.HI R11, RZ, 0x1f, R6 ;  /* 0x0000001fff0b7819 */ /* 0x000fe40000011406 */
[----:B------:R-:W-:Y:S02]  /*03a0*/  ELECT P0, URZ, PT ;  /* 0x00000000003f782f */ /* 0x000fe40003800000 */
[----:B------:R-:W-:Y:S01]  /*03b0*/  LEA.HI R2, R2, R3, RZ, 0x7 ;  /* 0x0000000302027211 */ /* 0x000fe200078f38ff */
[----:B------:R-:W0:Y:S01]  /*03c0*/  SHFL.IDX PT, R8, R0, RZ, 0x1f ;  /* 0x00001fff00087589 */ /* 0x000e2200000e0000 */
[----:B------:R-:W2:Y:S01]  /*03d0*/  S2UR UR8, SR_CTAID.Y ;  /* 0x00000000000879c3 */ /* 0x000ea20000002600 */
[----:B------:R-:W-:-:S02]  /*03e0*/  LEA.HI R11, R11, R6, RZ, 0x2 ;  /* 0x000000060b0b7211 */ /* 0x000fc400078f10ff */
[----:B------:R-:W-:Y:S02]  /*03f0*/  ELECT P1, URZ, PT ;  /* 0x00000000003f782f */ /* 0x000fe40003820000 */
[----:B------:R-:W-:Y:S01]  /*0400*/  LOP3.LUT R2, R2, 0xffffff80, RZ, 0xc0, !PT ;  /* 0xffffff8002027812 */ /* 0x000fe200078ec0ff */
[----:B------:R-:W-:Y:S01]  /*0410*/  ULDC UR5, c[0x0][0x154] ;  /* 0x0000550000057ab9 */ /* 0x000fe20000000800 */
[----:B------:R-:W-:Y:S01]  /*0420*/  LOP3.LUT R11, R11, 0x3ffffffc, RZ, 0xc0, !PT ;  /* 0x3ffffffc0b0b7812 */ /* 0x000fe200078ec0ff */
[----:B------:R-:W-:Y:S01]  /*0430*/  ULDC UR7, c[0x0][0x144] ;  /* 0x0000510000077ab9 */ /* 0x000fe20000000800 */
[----:B------:R-:W-:Y:S01]  /*0440*/  UMOV UR18, 0x80 ;  /* 0x0000008000127882 */ /* 0x000fe20000000000 */
[----:B------:R-:W-:Y:S01]  /*0450*/  IMAD.IADD R4, R3, 0x1, -R2 ;  /* 0x0000000103047824 */ /* 0x000fe200078e0a02 */
[----:B------:R-:W-:Y:S01]  /*0460*/  NOP ;  /* 0x0000000000007918 */ /* 0x000fe20000000000 */
[----:B------:R-:W-:Y:S01]  /*0470*/  IMAD.IADD R11, R6, 0x1, -R11 ;  /* 0x00000001060b7824 */ /* 0x000fe200078e0a0b */
[----:B------:R-:W-:Y:S01]  /*0480*/  NOP ;  /* 0x0000000000007918 */ /* 0x000fe20000000000 */
[----:B------:R-:W-:Y:S01]  /*0490*/  ULDC UR17, c[0x0][0x148] ;  /* 0x0000520000117ab9 */ /* 0x000fe20000000800 */
[----:B------:R-:W-:Y:S01]  /*04a0*/  SHF.R.S32.HI R9, RZ, 0x1f, R4 ;  /* 0x0000001fff097819 */ /* 0x000fe20000011404 */
[----:B------:R-:W-:Y:S01]  /*04b0*/  IMAD.MOV.U32 R152, RZ, RZ, 0x1 ;  /* 0x00000001ff987424 */ /* 0x000fe200078e00ff */
[----:B------:R-:W-:-:S02]  /*04c0*/  ISETP.NE.AND P2, PT, RZ, UR19, PT ;  /* 0x00000013ff007c0c */ /* 0x000fc4000bf45270 */
[----:B-----5:R-:W-:Y:S02]  /*04d0*/  I2FP.F32.U32 R10, UR15 ;  /* 0x0000000f000a7c45 */ /* 0x020fe40008201000 */
[----:B------:R-:W-:Y:S02]  /*04e0*/  LEA.HI R2, R9, R4, RZ, 0x3 ;  /* 0x0000000409027211 */ /* 0x000fe400078f18ff */
[----:B-1----:R-:W-:Y:S01]  /*04f0*/  ISETP.NE.OR P0, PT, R12, RZ, !P0 ;  /* 0x000000ff0c00720c */ /* 0x002fe20004705670 */
[----:B------:R-:W-:Y:S01]  /*0500*/  FMUL R10, R10, UR4 ;  /* 0x000000040a0a7c20 */ /* 0x000fe20008400000 */
[--C-:B------:R-:W-:Y:S02]  /*0510*/  SHF.R.S32.HI R7, RZ, 0x3, R2.reuse ;  /* 0x00000003ff077819 */ /* 0x100fe40000011402 */
[----:B------:R-:W-:Y:S02]  /*0520*/  SHF.R.S32.HI R2, RZ, 0x1f, R2 ;  /* 0x0000001fff027819 */ /* 0x000fe40000011402 */
[----:B0-----:R-:W-:Y:S01]  /*0530*/  ISETP.NE.OR P1, PT, R8, RZ, !P1 ;  /* 0x000000ff0800720c */ /* 0x001fe20004f25670 */
[----:B------:R-:W0:Y:S01]  /*0540*/  F2I.U32.TRUNC.NTZ R10, R10 ;  /* 0x0000000a000a7305 */ /* 0x000e22000020f000 */
[----:B------:R-:W-:Y:S01]  /*0550*/  LEA.HI R2, R2, R7, RZ, 0x2 ;  /* 0x0000000702027211 */ /* 0x000fe200078f10ff */
[----:B------:R1:W1:Y:S01]  /*0560*/  SHFL.IDX PT, R8, R5, RZ, 0x1f ;  /* 0x00001fff05087589 */ /* 0x00026200000e0000 */
[----:B--2---:R-:W-:-:S02]  /*0570*/  I2FP.F32.U32 R0, UR8 ;  /* 0x0000000800007c45 */ /* 0x004fc40008201000 */
[----:B------:R-:W-:Y:S01]  /*0580*/  LOP3.LUT R2, R2, 0xfffffffc, RZ, 0xc0, !PT ;  /* 0xfffffffc02027812 */ /* 0x000fe200078ec0ff */
[----:B------:R-:W-:Y:S02]  /*0590*/  VOTEU.ALL UP0, P0 ;  /* 0x00000000003f7886 */ /* 0x000fe40000000000 */
[----:B------:R-:W-:Y:S02]  /*05a0*/  FMUL R0, R0, UR5 ;  /* 0x0000000500007c20 */ /* 0x000fe40008400000 */
[----:B------:R-:W-:Y:S01]  /*05b0*/  IMAD.IADD R2, R7, 0x1, -R2 ;  /* 0x0000000107027824 */ /* 0x000fe200078e0a02 */
[----:B------:R-:W2:Y:S01]  /*05c0*/  @!UP0 S2UR UR11, SR_CgaCtaId ;  /* 0x00000000000b89c3 */ /* 0x000ea20000008800 */
[----:B------:R-:W-:Y:S01]  /*05d0*/  VOTEU.ALL UP1, P1 ;  /* 0x00000000003f7886 */ /* 0x000fe20000820000 */
[----:B------:R-:W-:Y:S01]  /*05e0*/  @!UP0 UMOV UR10, 0x400 ;  /* 0x00000400000a8882 */ /* 0x000fe20000000000 */
[----:B------:R-:W-:Y:S01]  /*05f0*/  IMAD R2, R11, 0x4, R2 ;  /* 0x000000040b027824 */ /* 0x000fe200078e0202 */
[----:B0-----:R-:W-:Y:S01]  /*0600*/  R2UR UR4, R10 ;  /* 0x000000000a0472ca */ /* 0x001fe200000e0000 */
[----:B------:R-:W0:Y:S01]  /*0610*/  F2I.U32.TRUNC.NTZ R0, R0 ;  /* 0x0000000000007305 */ /* 0x000e22000020f000 */
[----:B------:R-:W-:Y:S01]  /*0620*/  @!UP1 UMOV UR13, 0x400 ;  /* 0x00000400000d9882 */ /* 0x000fe20000000000 */
[C---:B------:R-:W-:Y:S01]  /*0630*/  IMAD.SHL.U32 R153, R2.reuse, 0x4, RZ ;  /* 0x0000000402997824 */ /* 0x040fe200078e00ff */
[----:B------:R-:W-:Y:S01]  /*0640*/  SHF.R.S32.HI R7, RZ, 0x1f, R2 ;  /* 0x0000001fff077819 */ /* 0x000fe20000011402 */
[----:B------:R-:W5:Y:S01]  /*0650*/  @!UP1 S2UR UR16, SR_CgaCtaId ;  /* 0x00000000001099c3 */ /* 0x000f620000008800 */
[----:B------:R-:W-:Y:S01]  /*0660*/  VOTEU.ALL UP2, P1 ;  /* 0x00000000003f7886 */ /* 0x000fe20000840000 */
[----:B------:R-:W-:Y:S01]  /*0670*/  VOTEU.ALL UP3, P1 ;  /* 0x00000000003f7886 */ /* 0x000fe20000860000 */
[----:B------:R-:W-:Y:S01]  /*0680*/  LEA.HI R7, R7, R2, RZ, 0x2 ;  /* 0x0000000207077211 */ /* 0x000fe200078f10ff */
[----:B------:R-:W-:Y:S01]  /*0690*/  VOTEU.ALL UP4, P1 ;  /* 0x00000000003f7886 */ /* 0x000fe20000880000 */
[----:B------:R-:W-:Y:S01]  /*06a0*/  LOP3.LUT R153, R2, 0xc, R153, 0x78, !PT ;  /* 0x0000000c02997812 */ /* 0x000fe200078e7899 */
[----:B------:R-:W-:Y:S01]  /*06b0*/  VOTEU.ALL UP5, P1 ;  /* 0x00000000003f7886 */ /* 0x000fe200008a0000 */
[----:B------:R-:W-:Y:S01]  /*06c0*/  LOP3.LUT R7, R7, 0xfffffffc, RZ, 0xc0, !PT ;  /* 0xfffffffc07077812 */ /* 0x000fe200078ec0ff */
[----:B------:R-:W-:Y:S01]  /*06d0*/  UIADD3 UR4, -UR4, URZ, URZ ;  /* 0x0000003f04047290 */ /* 0x000fe2000fffe13f */
[----:B0-----:R-:W-:-:S03]  /*06e0*/  R2UR UR9, R0 ;  /* 0x00000000000972ca */ /* 0x001fc600000e0000 */
[----:B------:R-:W-:Y:S01]  /*06f0*/  IMAD.IADD R7, R2, 0x1, -R7 ;  /* 0x0000000102077824 */ /* 0x000fe200078e0a07 */
[----:B------:R-:W-:Y:S01]  /*0700*/  UIMAD UR7, UR7, UR4, UR15 ;  /* 0x00000004070772a4 */ /* 0x000fe2000f8e020f */
[----:B------:R-:W0:Y:S01]  /*0710*/  LDC R2, c[0x0][0x140] ;  /* 0x00005000ff027b82 */ /* 0x000e220000000800 */
[----:B--2---:R-:W-:Y:S01]  /*0720*/  @!UP0 ULEA UR12, UR11, UR10, 0x18 ;  /* 0x0000000a0b0c8291 */ /* 0x004fe2000f8ec03f */
[----:B------:R-:W-:Y:S01]  /*0730*/  UMOV UR4, 0x20 ;  /* 0x0000002000047882 */ /* 0x000fe20000000000 */
[----:B------:R-:W-:-:S04]  /*0740*/  @!UP1 UIADD3 UR10, -UR18, 0x100000, URZ ;  /* 0x00100000120a9890 */ /* 0x000fc8000fffe13f */
[----:B------:R-:W-:Y:S02]  /*0750*/  @!UP1 USHF.L.U32 UR11, UR10, 0xb, URZ ;  /* 0x0000000b0a0b9899 */ /* 0x000fe4000800063f */
[----:B------:R-:W-:Y:S01]  /*0760*/  @!UP1 USHF.L.U32 UR10, UR10, 0x1, URZ ;  /* 0x000000010a0a9899 */ /* 0x000fe2000800063f */
[----:B------:R-:W-:Y:S01]  /*0770*/  ISETP.NE.AND P3, PT, R7, UR7, PT ;  /* 0x0000000707007c0c */ /* 0x000fe2000bf65270 */
[----:B------:R-:W-:-:S04]  /*0780*/  @!UP0 UIADD3 UR4, -UR4, 0x100000, URZ ;  /* 0x0010000004048890 */ /* 0x000fc8000fffe13f */
[----:B------:R-:W-:Y:S02]  /*0790*/  @!UP0 USHF.L.U32 UR5, UR4, 0xb, URZ ;  /* 0x0000000b04058899 */ /* 0x000fe4000800063f */
[----:B------:R-:W-:Y:S01]  /*07a0*/  @!UP0 USHF.L.U32 UR4, UR4, 0x1, URZ ;  /* 0x0000000104048899 */ /* 0x000fe2000800063f */
[----:B------:R-:W-:Y:S01]  /*07b0*/  VOTEU.ALL UP0, P0 ;  /* 0x00000000003f7886 */ /* 0x000fe20000000000 */
[----:B-----5:R-:W-:Y:S01]  /*07c0*/  @!UP1 ULEA UR13, UR16, UR13, 0x18 ;  /* 0x0000000d100d9291 */ /* 0x020fe2000f8ec03f */
[----:B------:R-:W-:Y:S01]  /*07d0*/  VOTEU.ALL UP1, P0 ;  /* 0x00000000003f7886 */ /* 0x000fe20000020000 */
[----:B------:R-:W-:Y:S01]  /*07e0*/  UIADD3 UR9, -UR9, URZ, URZ ;  /* 0x0000003f09097290 */ /* 0x000fe2000fffe13f */
[----:B------:R-:W-:Y:S02]  /*07f0*/  LOP3.LUT P0, RZ, R4, 0x7, RZ, 0xc0, !PT ;  /* 0x0000000704ff7812 */ /* 0x000fe4000780c0ff */
[----:B------:R-:W-:Y:S01]  /*0800*/  @P3 SHF.R.S32.HI R0, RZ, 0x1f, R153 ;  /* 0x0000001fff003819 */ /* 0x000fe20000011499 */
[----:B------:R-:W2:Y:S04]  /*0810*/  FENCE.VIEW.ASYNC.S ;  /* 0x00000000000073c6 */ /* 0x000ea80000000000 */
[----:B--2---:R-:W2:Y:S01]  /*0820*/  @!UP0 SYNCS.EXCH.64 URZ, [UR12+0x50], UR4 ;  /* 0x000050040c3f85b2 */ /* 0x004ea20008000100 */
[----:B------:R-:W-:-:S02]  /*0830*/  ISETP.LT.U32.AND P0, PT, R153, 0x4, !P0 ;  /* 0x000000049900780c */ /* 0x000fc40004701070 */
[----:B------:R-:W-:Y:S02]  /*0840*/  @P3 LEA.HI R0, R0, R153, RZ, 0x2 ;  /* 0x0000009900003211 */ /* 0x000fe400078f10ff */
[----:B0-----:R-:W-:Y:S02]  /*0850*/  ISETP.EQ.U32.AND P1, PT, R2, 0x1, PT ;  /* 0x000000010200780c */ /* 0x001fe40003f22070 */
[----:B------:R-:W-:Y:S02]  /*0860*/  @P3 SHF.R.S32.HI R0, RZ, 0x2, R0 ;  /* 0x00000002ff003819 */ /* 0x000fe40000011400 */
[----:B-1----:R-:W-:Y:S01]  /*0870*/  SEL R5, RZ, 0x1, !P0 ;  /* 0x00000001ff057807 */ /* 0x002fe20004000000 */
[----:B------:R0:W1:Y:S01]  /*0880*/  @!UP1 SYNCS.EXCH.64 URZ, [UR12+0x58], UR4 ;  /* 0x000058040c3f95b2 */ /* 0x0000620008000100 */
[----:B------:R-:W-:Y:S01]  /*0890*/  NOP ;  /* 0x0000000000007918 */ /* 0x000fe20000000000 */
[----:B0-----:R-:W-:Y:S01]  /*08a0*/  UIMAD UR4, UR17, UR9, UR8 ;  /* 0x00000009110472a4 */ /* 0x001fe2000f8e0208 */
[----:B------:R0:W0:Y:S05]  /*08b0*/  @!UP2 SYNCS.EXCH.64 URZ, [UR13+0x30], UR10 ;  /* 0x0000300a0d3fa5b2 */ /* 0x00002a0008000100 */
[----:B------:R-:W-:-:S04]  /*08c0*/  @P3 ISETP.NE.AND P4, PT, R0, UR4, PT ;  /* 0x0000000400003c0c */ /* 0x000fc8000bf85270 */
[----:B------:R-:W-:-:S04]  /*08d0*/  @P3 SEL R152, RZ, 0x1, P4 ;  /* 0x00000001ff983807 */ /* 0x000fc80002000000 */
[----:B------:R-:W-:Y:S01]  /*08e0*/  LOP3.LUT R152, R152, R5, RZ, 0xc0, !PT ;  /* 0x0000000598987212 */ /* 0x000fe200078ec0ff */
[----:B------:R0:W0:Y:S01]  /*08f0*/  @!UP3 SYNCS.EXCH.64 URZ, [UR13+0x38], UR10 ;  /* 0x0000380a0d3fb5b2 */ /* 0x0000220008000100 */
[----:B------:R0:W0:Y:S01]  /*0900*/  @!UP4 SYNCS.EXCH.64 URZ, [UR13+0x40], UR10 ;  /* 0x0000400a0d3fc5b2 */ /* 0x0000220008000100 */
[----:B------:R0:W0:Y:S01]  /*0910*/  @!UP5 SYNCS.EXCH.64 URZ, [UR13+0x48], UR10 ;  /* 0x0000480a0d3fd5b2 */ /* 0x0000220008000100 */
[----:B------:R-:W-:Y:S01]  /*0920*/  NOP ;  /* 0x0000000000007918 */ /* 0x000fe20000000000 */
[----:B--2---:R-:W-:Y:S05]  /*0930*/  @!P1 BRA `(.L_x_3) ;  /* 0x0000000000089947 */ /* 0x004fea0003800000 */
[----:B01-34-:R-:W-:Y:S01]  /*0940*/  UCGABAR_ARV ;  /* 0x00000000000079c7 */ /* 0x01bfe20008000000 */
[----:B------:R-:W-:Y:S05]  /*0950*/  BRA `(.L_x_4) ;  /* 0x0000000000047947 */ /* 0x000fea0003800000 */
.L_x_3:
[----:B01-34-:R-:W-:Y:S01]  /*0960*/  NOP ;  /* 0x0000000000007918 */ /* 0x01bfe20000000000 */
.L_x_4:
[----:B------:R-:W-:Y:S01]  /*0970*/  ULDC.64 UR4, c[0x0][0x598] ;  /* 0x0001660000047ab9 */ /* 0x000fe20000000a00 */
[----:B------:R-:W-:Y:S01]  /*0980*/  ULDC.64 UR50, c[0x0][0x208] ;  /* 0x0000820000327ab9 */ /* 0x000fe20000000a00 */
[----:B------:R-:W-:-:S04]  /*0990*/  ISETP.NE.U32.AND P0, PT, RZ, UR4, PT ;  /* 0x00000004ff007c0c */ /* 0x000fc8000bf05070 */
[----:B------:R-:W-:-:S13]  /*09a0*/  ISETP.NE.AND.EX P0, PT, RZ, UR5, PT, P0 ;  /* 0x00000005ff007c0c */ /* 0x000fda000bf05300 */
[----:B------:R-:W-:Y:S05]  /*09b0*/  @!P0 BRA `(.L_x_5) ;  /* 0x00000000001c8947 */ /* 0x000fea0003800000 */
[----:B------:R-:W0:Y:S02]  /*09c0*/  LDC.64 R6, c[0x0][0x598] ;  /* 0x00016600ff067b82 */ /* 0x000e240000000a00 */
[----:B0-----:R-:W2:Y:S02]  /*09d0*/  LDG.E.64 R6, desc[UR50][R6.64] ;  /* 0x0000003206067981 */ /* 0x001ea4000c1e1b00 */
[----:B--2---:R-:W-:-:S04]  /*09e0*/  ISETP.NE.U32.AND P0, PT, R6, RZ, PT ;  /* 0x000000ff0600720c */ /* 0x004fc80003f05070 */
[----:B------:R-:W-:-:S13]  /*09f0*/  ISETP.NE.AND.EX P0, PT, R7, RZ, PT, P0 ;  /* 0x000000ff0700720c */ /* 0x000fda0003f05300 */
[----:B------:R-:W-:Y:S05]  /*0a00*/  @!P0 BRA `(.L_x_5) ;  /* 0x0000000000088947 */ /* 0x000fea0003800000 */
[----:B------:R0:W5:Y:S01]  /*0a10*/  LD.E R23, desc[UR50][R6.64] ;  /* 0x0000003206177980 */ /* 0x000162000c101900 */
[----:B------:R-:W-:Y:S05]  /*0a20*/  BRA `(.L_x_6) ;  /* 0x0000000000247947 */ /* 0x000fea0003800000 */
.L_x_5:
[----:B------:R-:W-:Y:S02]  /*0a30*/  ULDC.64 UR4, c[0x0][0x588] ;  /* 0x0001620000047ab9 */ /* 0x000fe40000000a00 */
[----:B------:R-:W-:-:S04]  /*0a40*/  ISETP.NE.U32.AND P0, PT, RZ, UR4, PT ;  /* 0x00000004ff007c0c */ /* 0x000fc8000bf05070 */
[----:B------:R-:W-:-:S13]  /*0a50*/  ISETP.NE.AND.EX P0, PT, RZ, UR5, PT, P0 ;  /* 0x00000005ff007c0c */ /* 0x000fda000bf05300 */
[----:B------:R-:W-:Y:S05]  /*0a60*/  @!P0 BRA `(.L_x_7) ;  /* 0x00000000000c8947 */ /* 0x000fea0003800000 */
[----:B------:R-:W0:Y:S02]  /*0a70*/  LDC.64 R6, c[0x0][0x588] ;  /* 0x00016200ff067b82 */ /* 0x000e240000000a00 */
[----:B0-----:R1:W5:Y:S01]  /*0a80*/  LDG.E R23, desc[UR50][R6.64] ;  /* 0x0000003206177981 */ /* 0x001362000c1e1900 */
[----:B------:R-:W-:Y:S05]  /*0a90*/  BRA `(.L_x_6) ;  /* 0x0000000000087947 */ /* 0x000fea0003800000 */
.L_x_7:
[----:B------:R-:W-:Y:S02]  /*0aa0*/  ULDC UR4, c[0x0][0x580] ;  /* 0x0001600000047ab9 */ /* 0x000fe40000000800 */
[----:B------:R-:W-:-:S07]  /*0ab0*/  IMAD.U32 R23, RZ, RZ, UR4 ;  /* 0x00000004ff177e24 */ /* 0x000fce000f8e00ff */
.L_x_6:
[----:B------:R-:W-:Y:S02]  /*0ac0*/  ULDC.64 UR4, c[0x0][0x5a0] ;  /* 0x0001680000047ab9 */ /* 0x000fe40000000a00 */
[----:B------:R-:W-:-:S04]  /*0ad0*/  ISETP.NE.U32.AND P0, PT, RZ, UR4, PT ;  /* 0x00000004ff007c0c */ /* 0x000fc8000bf05070 */
[----:B------:R-:W-:-:S13]  /*0ae0*/  ISETP.NE.AND.EX P0, PT, RZ, UR5, PT, P0 ;  /* 0x00000005ff007c0c */ /* 0x000fda000bf05300 */
[----:B------:R-:W-:Y:S05]  /*0af0*/  @!P0 BRA `(.L_x_8) ;  /* 0x00000000001c8947 */ /* 0x000fea0003800000 */
[----:B01----:R-:W0:Y:S02]  /*0b00*/  LDC.64 R6, c[0x0][0x5a0] ;  /* 0x00016800ff067b82 */ /* 0x003e240000000a00 */
[----:B0-----:R-:W2:Y:S02]  /*0b10*/  LDG.E.64 R6, desc[UR50][R6.64] ;  /* 0x0000003206067981 */ /* 0x001ea4000c1e1b00 */
[----:B--2---:R-:W-:-:S04]  /*0b20*/  ISETP.NE.U32.AND P0, PT, R6, RZ, PT ;  /* 0x000000ff0600720c */ /* 0x004fc80003f05070 */
[----:B------:R-:W-:-:S13]  /*0b30*/  ISETP.NE.AND.EX P0, PT, R7, RZ, PT, P0 ;  /* 0x000000ff0700720c */ /* 0x000fda0003f05300 */
[----:B------:R-:W-:Y:S05]  /*0b40*/  @!P0 BRA `(.L_x_8) ;  /* 0x0000000000088947 */ /* 0x000fea0003800000 */
[----:B------:R0:W5:Y:S01]  /*0b50*/  LD.E R22, desc[UR50][R6.64] ;  /* 0x0000003206167980 */ /* 0x000162000c101900 */
[----:B------:R-:W-:Y:S05]  /*0b60*/  BRA `(.L_x_9) ;  /* 0x0000000000247947 */ /* 0x000fea0003800000 */
.L_x_8:
[----:B------:R-:W-:Y:S02]  /*0b70*/  ULDC.64 UR4, c[0x0][0x590] ;  /* 0x0001640000047ab9 */ /* 0x000fe40000000a00 */
[----:B------:R-:W-:-:S04]  /*0b80*/  ISETP.NE.U32.AND P0, PT, RZ, UR4, PT ;  /* 0x00000004ff007c0c */ /* 0x000fc8000bf05070 */
[----:B------:R-:W-:-:S13]  /*0b90*/  ISETP.NE.AND.EX P0, PT, RZ, UR5, PT, P0 ;  /* 0x00000005ff007c0c */ /* 0x000fda000bf05300 */
[----:B------:R-:W-:Y:S05]  /*0ba0*/  @!P0 BRA `(.L_x_10) ;  /* 0x00000000000c8947 */ /* 0x000fea0003800000 */
[----:B01----:R-:W0:Y:S02]  /*0bb0*/  LDC.64 R6, c[0x0][0x590] ;  /* 0x00016400ff067b82 */ /* 0x003e240000000a00 */
[----:B0-----:R1:W5:Y:S01]  /*0bc0*/  LDG.E R22, desc[UR50][R6.64] ;  /* 0x0000003206167981 */ /* 0x001362000c1e1900 */
[----:B------:R-:W-:Y:S05]  /*0bd0*/  BRA `(.L_x_9) ;  /* 0x0000000000087947 */ /* 0x000fea0003800000 */
.L_x_10:
[----:B------:R-:W-:Y:S02]  /*0be0*/  ULDC UR4, c[0x0][0x584] ;  /* 0x0001610000047ab9 */ /* 0x000fe40000000800 */
[----:B------:R-:W-:-:S07]  /*0bf0*/  IMAD.U32 R22, RZ, RZ, UR4 ;  /* 0x00000004ff167e24 */ /* 0x000fce000f8e00ff */
.L_x_9:
[----:B------:R-:W-:Y:S01]  /*0c00*/  ULDC UR4, c[0x0][0x65c] ;  /* 0x0001970000047ab9 */ /* 0x000fe20000000800 */
[----:B01----:R-:W0:Y:S01]  /*0c10*/  LDC.64 R6, c[0x0][0x650] ;  /* 0x00019400ff067b82 */ /* 0x003e220000000a00 */
[----:B------:R-:W-:Y:S01]  /*0c20*/  UISETP.NE.AND UP2, UPT, UR4, 0x1, UPT ;  /* 0x000000010400788c */ /* 0x000fe2000bf45270 */
[----:B------:R-:W-:Y:S01]  /*0c30*/  IMAD.MOV.U32 R18, RZ, RZ, -0x1 ;  /* 0xffffffffff127424 */ /* 0x000fe200078e00ff */
[----:B------:R-:W-:Y:S01]  /*0c40*/  UISETP.NE.AND UP0, UPT, UR19, 0x2, UPT ;  /* 0x000000021300788c */ /* 0x000fe2000bf05270 */
[----:B------:R-:W-:Y:S01]  /*0c50*/  IMAD.MOV.U32 R2, RZ, RZ, -0x1 ;  /* 0xffffffffff027424 */ /* 0x000fe200078e00ff */
[----:B------:R-:W-:Y:S01]  /*0c60*/  UP2UR UR40, UPR, URZ, 0x4 ;  /* 0x000000043f287883 */ /* 0x000fe20008000000 */
[----:B------:R-:W-:-:S06]  /*0c70*/  IMAD.MOV.U32 R19, RZ, RZ, -0x1 ;  /* 0xffffffffff137424 */ /* 0x000fcc00078e00ff */
[----:B------:R-:W-:Y:S01]  /*0c80*/  @UP2 ULDC UR12, c[0x0][0x10] ;  /* 0x00000400000c2ab9 */ /* 0x000fe20000000800 */
[----:B------:R-:W-:Y:S01]  /*0c90*/  @UP2 UMOV UR4, UR8 ;  /* 0x0000000800042c82 */ /* 0x000fe20008000000 */
[----:B------:R-:W-:Y:S01]  /*0ca0*/  @UP2 UMOV UR5, URZ ;  /* 0x0000003f00052c82 */ /* 0x000fe20008000000 */
[----:B------:R-:W-:Y:S01]  /*0cb0*/  @!UP2 ULDC UR16, c[0x0][0xc] ;  /* 0x000003000010aab9 */ /* 0x000fe20000000800 */
[----:B------:R-:W-:Y:S01]  /*0cc0*/  @UP2 UIMAD.WIDE.U32 UR12, UR15, UR12, UR4 ;  /* 0x0000000c0f0c22a5 */ /* 0x000fe2000f8e0004 */
[----:B------:R-:W-:Y:S02]  /*0cd0*/  ULDC UR10, c[0x0][0xc] ;  /* 0x00000300000a7ab9 */ /* 0x000fe40000000800 */
[----:B------:R-:W-:Y:S01]  /*0ce0*/  @UP2 UMOV UR4, URZ ;  /* 0x0000003f00042c82 */ /* 0x000fe20008000000 */
[----:B------:R-:W-:Y:S01]  /*0cf0*/  UMOV UR5, URZ ;  /* 0x0000003f00057c82 */ /* 0x000fe20008000000 */
[----:B------:R-:W-:Y:S01]  /*0d00*/  @UP2 UIADD3 UR18, UR13, UR4, URZ ;  /* 0x000000040d122290 */ /* 0x000fe2000fffe03f */
[----:B------:R-:W-:-:S02]  /*0d10*/  ULDC UR11, c[0x0][0x10] ;  /* 0x00000400000b7ab9 */ /* 0x000fc40000000800 */
[----:B------:R-:W-:Y:S01]  /*0d20*/  UMOV UR4, UR15 ;  /* 0x0000000f00047c82 */ /* 0x000fe20008000000 */
[----:B------:R-:W-:Y:S02]  /*0d30*/  UIMAD.WIDE.U32 UR10, UR10, UR11, URZ ;  /* 0x0000000b0a0a72a5 */ /* 0x000fe4000f8e003f */
[----:B------:R-:W-:Y:S01]  /*0d40*/  @!UP2 UIMAD.WIDE.U32 UR4, UR8, UR16, UR4 ;  /* 0x000000100804a2a5 */ /* 0x000fe2000f8e0004 */
[----:B------:R-:W-:Y:S02]  /*0d50*/  ULDC UR13, c[0x0][0x14] ;  /* 0x00000500000d7ab9 */ /* 0x000fe40000000800 */
[----:B------:R-:W-:Y:S02]  /*0d60*/  UIMAD.WIDE.U32 UR38, UR10, UR13, URZ ;  /* 0x0000000d0a2672a5 */ /* 0x000fe4000f8e003f */
[----:B------:R-:W-:Y:S02]  /*0d70*/  UIMAD UR41, UR11, UR13, URZ ;  /* 0x0000000d0b2972a4 */ /* 0x000fe4000f8e023f */
[----:B------:R-:W-:Y:S01]  /*0d80*/  @!UP2 UMOV UR12, UR4 ;  /* 0x00000004000cac82 */ /* 0x000fe20008000000 */
[----:B------:R-:W-:Y:S01]  /*0d90*/  @!UP2 UMOV UR18, UR5 ;  /* 0x000000050012ac82 */ /* 0x000fe20008000000 */
[----:B------:R-:W-:-:S02]  /*0da0*/  UIADD3 UR41, UR39, UR41, URZ ;  /* 0x0000002927297290 */ /* 0x000fc4000fffe03f */
[----:B------:R-:W-:-:S04]  /*0db0*/  UIADD3 UR4, UP1, UR12, UR38, URZ ;  /* 0x000000260c047290 */ /* 0x000fc8000ff3e03f */
[----:B------:R-:W-:Y:S02]  /*0dc0*/  UIADD3.X UR5, UR18, UR41, URZ, UP1, !UPT ;  /* 0x0000002912057290 */ /* 0x000fe40008ffe43f */
[----:B------:R-:W-:Y:S02]  /*0dd0*/  USEL UR4, UR4, UR12, !UP0 ;  /* 0x0000000c04047287 */ /* 0x000fe4000c000000 */
[----:B------:R-:W-:-:S04]  /*0de0*/  USEL UR5, UR5, UR18, !UP0 ;  /* 0x0000001205057287 */ /* 0x000fc8000c000000 */
[----:B0-----:R-:W-:Y:S01]  /*0df0*/  ISETP.LE.U32.AND P0, PT, R6, UR4, PT ;  /* 0x0000000406007c0c */ /* 0x001fe2000bf03070 */
[----:B------:R-:W-:Y:S02]  /*0e00*/  IMAD.U32 R16, RZ, RZ, UR4 ;  /* 0x00000004ff107e24 */ /* 0x000fe4000f8e00ff */
[----:B------:R-:W-:Y:S02]  /*0e10*/  IMAD.U32 R0, RZ, RZ, UR5 ;  /* 0x00000005ff007e24 */ /* 0x000fe4000f8e00ff */
[----:B------:R-:W-:-:S03]  /*0e20*/  IMAD.U32 R17, RZ, RZ, UR5 ;  /* 0x00000005ff117e24 */ /* 0x000fc6000f8e00ff */
[----:B------:R-:W-:Y:S02]  /*0e30*/  ISETP.GE.U32.AND.EX P0, PT, R0, R7, PT, P0 ;  /* 0x000000070000720c */ /* 0x000fe40003f06100 */
[----:B------:R-:W-:-:S11]  /*0e40*/  PRMT R0, RZ, 0x7610, R0 ;  /* 0x00007610ff007816 */ /* 0x000fd60000000000 */
[----:B------:R-:W-:Y:S05]  /*0e50*/  @P0 BRA `(.L_x_11) ;  /* 0x0000000400500947 */ /* 0x000fea0003800000 */
[----:B------:R-:W-:Y:S01]  /*0e60*/  ULDC.64 UR18, c[0x0][0x628] ;  /* 0x00018a0000127ab9 */ /* 0x000fe20000000a00 */
[C---:B------:R-:W-:Y:S01]  /*0e70*/  R2UR UR20, R16.reuse ;  /* 0x00000000101472ca */ /* 0x040fe200000e0000 */
[----:B------:R-:W-:Y:S01]  /*0e80*/  ULDC UR16, c[0x0][0x630] ;  /* 0x00018c0000107ab9 */ /* 0x000fe20000000800 */
[----:B------:R-:W-:Y:S02]  /*0e90*/  ISETP.NE.U32.AND P0, PT, RZ, UR18, PT ;  /* 0x00000012ff007c0c */ /* 0x000fe4000bf05070 */
[----:B------:R-:W-:Y:S02]  /*0ea0*/  R2UR UR4, R16 ;  /* 0x00000000100472ca */ /* 0x000fe400000e0000 */
[----:B------:R-:W-:Y:S02]  /*0eb0*/  ISETP.NE.AND.EX P0, PT, RZ, UR19, PT, P0 ;  /* 0x00000013ff007c0c */ /* 0x000fe4000bf05300 */
[----:B------:R-:W-:-:S11]  /*0ec0*/  R2UR UR5, R17 ;  /* 0x00000000110572ca */ /* 0x000fd600000e0000 */
[----:B------:R-:W-:Y:S05]  /*0ed0*/  @!P0 BRA `(.L_x_12) ;  /* 0x0000000000308947 */ /* 0x000fea0003800000 */
[----:B------:R-:W-:Y:S01]  /*0ee0*/  R2UR UR4, R16 ;  /* 0x00000000100472ca */ /* 0x000fe200000e0000 */
[----:B------:R-:W-:Y:S01]  /*0ef0*/  ULDC UR12, c[0x0][0x634] ;  /* 0x00018d00000c7ab9 */ /* 0x000fe20000000800 */
[----:B------:R-:W-:-:S11]  /*0f00*/  R2UR UR15, R17 ;  /* 0x00000000110f72ca */ /* 0x000fd600000e0000 */
[----:B------:R-:W-:-:S04]  /*0f10*/  UIADD3 UR12, UP1, UR4, UR12, URZ ;  /* 0x0000000c040c7290 */ /* 0x000fc8000ff3e03f */
[----:B------:R-:W-:-:S04]  /*0f20*/  UIADD3.X UR15, URZ, UR15, URZ, UP1, !UPT ;  /* 0x0000000f3f0f7290 */ /* 0x000fc80008ffe43f */
[----:B------:R-:W-:-:S04]  /*0f30*/  UIMAD.WIDE.U32 UR4, UR15, UR18, URZ ;  /* 0x000000120f0472a5 */ /* 0x000fc8000f8e003f */
[----:B------:R-:W-:Y:S02]  /*0f40*/  UIMAD.WIDE.U32 UR10, UP1, UR12, UR19, UR4 ;  /* 0x000000130c0a72a5 */ /* 0x000fe4000f820004 */
[----:B------:R-:W-:Y:S02]  /*0f50*/  UIMAD.WIDE.U32 UR4, UR12, UR18, URZ ;  /* 0x000000120c0472a5 */ /* 0x000fe4000f8e003f */
[----:B------:R-:W-:Y:S02]  /*0f60*/  UIADD3.X UR13, URZ, URZ, URZ, UP1, !UPT ;  /* 0x0000003f3f0d7290 */ /* 0x000fe40008ffe43f */
[----:B------:R-:W-:Y:S01]  /*0f70*/  UIADD3 URZ, UP1, UR5, UR10, URZ ;  /* 0x0000000a053f7290 */ /* 0x000fe2000ff3e03f */
[----:B------:R-:W-:-:S03]  /*0f80*/  UMOV UR12, UR11 ;  /* 0x0000000b000c7c82 */ /* 0x000fc60008000000 */
[----:B------:R-:W-:-:S12]  /*0f90*/  UIMAD.WIDE.U32.X UR4, UR15, UR19, UR12, UP1 ;  /* 0x000000130f0472a5 */ /* 0x000fd800088e040c */
.L_x_12:
[----:B------:R-:W-:Y:S01]  /*0fa0*/  USHF.R.U64 UR4, UR4, UR16, UR5 ;  /* 0x0000001004047299 */ /* 0x000fe20008001205 */
[----:B------:R-:W-:Y:S01]  /*0fb0*/  R2UR UR11, R17 ;  /* 0x00000000110b72ca */ /* 0x000fe200000e0000 */
[----:B------:R-:W-:Y:S02]  /*0fc0*/  USHF.R.U32.HI UR5, URZ, UR16, UR5 ;  /* 0x000000103f057299 */ /* 0x000fe40008011605 */
[----:B------:R-:W-:Y:S01]  /*0fd0*/  UIADD3 UR12, UP1, URZ, -UR4, URZ ;  /* 0x800000043f0c7290 */ /* 0x000fe2000ff3e03f */
[----:B------:R-:W-:Y:S01]  /*0fe0*/  ULDC.64 UR18, c[0x0][0x620] ;  /* 0x0001880000127ab9 */ /* 0x000fe20000000a00 */
[----:B------:R-:W-:Y:S02]  /*0ff0*/  UISETP.NE.AND UP2, UPT, UR40, URZ, UPT ;  /* 0x0000003f2800728c */ /* 0x000fe4000bf45270 */
[----:B------:R-:W-:Y:S01]  /*1000*/  UIADD3.X UR5, URZ, ~UR5, URZ, UP1, !UPT ;  /* 0x800000053f057290 */ /* 0x000fe20008ffe43f */
[----:B------:R-:W-:Y:S01]  /*1010*/  UMOV UR10, UR20 ;  /* 0x00000014000a7c82 */ /* 0x000fe20008000000 */
[----:B------:R-:W-:-:S02]  /*1020*/  ULDC UR13, c[0x0][0x618] ;  /* 0x00018600000d7ab9 */ /* 0x000fc40000000800 */
[----:B------:R-:W-:Y:S02]  /*1030*/  UIMAD UR5, UR5, UR18, URZ ;  /* 0x00000012050572a4 */ /* 0x000fe4000f8e023f */
[----:B------:R-:W-:Y:S02]  /*1040*/  UIMAD.WIDE.U32 UR10, UR12, UR18, UR10 ;  /* 0x000000120c0a72a5 */ /* 0x000fe4000f8e000a */
[----:B------:R-:W-:Y:S02]  /*1050*/  UIMAD UR12, UR12, UR19, UR5 ;  /* 0x000000130c0c72a4 */ /* 0x000fe4000f8e0205 */
[----:B------:R-:W-:Y:S02]  /*1060*/  @UP2 UIMAD UR7, UR17, UR9, UR8 ;  /* 0x00000009110722a4 */ /* 0x000fe4000f8e0208 */
[----:B------:R-:W-:Y:S01]  /*1070*/  UIADD3 UR11, UR11, UR12, URZ ;  /* 0x0000000c0b0b7290 */ /* 0x000fe2000fffe03f */
[----:B------:R-:W-:Y:S01]  /*1080*/  ULDC.64 UR8, c[0x0][0x640] ;  /* 0x0001900000087ab9 */ /* 0x000fe20000000a00 */
[----:B------:R-:W-:-:S02]  /*1090*/  ULDC UR15, c[0x0][0x608] ;  /* 0x00018200000f7ab9 */ /* 0x000fc40000000800 */
[----:B------:R-:W-:Y:S01]  /*10a0*/  USHF.R.U64 UR20, UR10, UR13, UR11 ;  /* 0x0000000d0a147299 */ /* 0x000fe2000800120b */
[----:B------:R-:W-:Y:S01]  /*10b0*/  ISETP.NE.U32.AND P0, PT, RZ, UR8, PT ;  /* 0x00000008ff007c0c */ /* 0x000fe2000bf05070 */
[----:B------:R-:W-:Y:S01]  /*10c0*/  USHF.R.U32.HI UR11, URZ, UR13, UR11 ;  /* 0x0000000d3f0b7299 */ /* 0x000fe2000801160b */
[----:B------:R-:W-:Y:S02]  /*10d0*/  ULDC UR21, c[0x0][0x658] ;  /* 0x0001960000157ab9 */ /* 0x000fe40000000800 */
[----:B------:R-:W-:Y:S01]  /*10e0*/  ISETP.NE.AND.EX P0, PT, RZ, UR9, PT, P0 ;  /* 0x00000009ff007c0c */ /* 0x000fe2000bf05300 */
[----:B------:R-:W-:Y:S02]  /*10f0*/  USHF.R.U64 UR25, UR20, UR15, UR11 ;  /* 0x0000000f14197299 */ /* 0x000fe4000800120b */
[----:B------:R-:W-:Y:S01]  /*1100*/  USHF.R.U32.HI UR11, URZ, UR15, UR11 ;  /* 0x0000000f3f0b7299 */ /* 0x000fe2000801160b */
[----:B------:R-:W-:Y:S01]  /*1110*/  UMOV UR10, 0xffffffff ;  /* 0xffffffff000a7882 */ /* 0x000fe20000000000 */
[----:B------:R-:W-:Y:S01]  /*1120*/  ULDC UR5, c[0x0][0x600] ;  /* 0x0001800000057ab9 */ /* 0x000fe20000000800 */
[----:B------:R-:W-:-:S02]  /*1130*/  USHF.L.U32 UR10, UR10, UR21, URZ ;  /* 0x000000150a0a7299 */ /* 0x000fc4000800063f */
[----:B------:R-:W-:Y:S02]  /*1140*/  USHF.R.U64 UR26, UR25, UR21, UR11 ;  /* 0x00000015191a7299 */ /* 0x000fe4000800120b */
[----:B------:R-:W-:Y:S02]  /*1150*/  ULOP3.LUT UR15, URZ, UR10, URZ, 0x33, !UPT ;  /* 0x0000000a3f0f7292 */ /* 0x000fe4000f8e333f */
[----:B------:R-:W-:Y:S02]  /*1160*/  UIADD3 UR19, UR5, -0x1, URZ ;  /* 0xffffffff05137890 */ /* 0x000fe4000fffe03f */
[----:B------:R-:W-:Y:S01]  /*1170*/  USHF.R.U32.HI UR11, URZ, UR21, UR11 ;  /* 0x000000153f0b7299 */ /* 0x000fe2000801160b */
[----:B------:R-:W-:Y:S01]  /*1180*/  ULDC UR22, c[0x0][0x648] ;  /* 0x0001920000167ab9 */ /* 0x000fe20000000800 */
[----:B------:R-:W-:Y:S01]  /*1190*/  ULDC UR23, c[0x0][0x638] ;  /* 0x00018e0000177ab9 */ /* 0x000fe20000000800 */
[----:B------:R-:W-:Y:S01]  /*11a0*/  UMOV UR24, 0x1 ;  /* 0x0000000100187882 */ /* 0x000fe20000000000 */
[----:B------:R-:W-:Y:S01]  /*11b0*/  UMOV UR10, UR26 ;  /* 0x0000001a000a7c82 */ /* 0x000fe20008000000 */
[----:B------:R-:W-:Y:S07]  /*11c0*/  @!P0 BRA `(.L_x_13) ;  /* 0x0000000000308947 */ /* 0x000fee0003800000 */
[----:B------:R-:W-:Y:S02]  /*11d0*/  ULDC UR16, c[0x0][0x64c] ;  /* 0x0001930000107ab9 */ /* 0x000fe40000000800 */
        /* <DEDUP_REMOVED lines=8> */
[----:B------:R-:W-:-:S07]  /*1260*/  UIMAD.WIDE.U32.X UR8, UR18, UR9, UR16, UP1 ;  /* 0x00000009120872a5 */ /* 0x000fce00088e0410 */
[----:B------:R-:W-:Y:S01]  /*1270*/  UMOV UR10, UR8 ;  /* 0x00000008000a7c82 */ /* 0x000fe20008000000 */
[----:B------:R-:W-:-:S05]  /*1280*/  UMOV UR11, UR9 ;  /* 0x00000009000b7c82 */ /* 0x000fca0008000000 */
.L_x_13:
[----:B------:R-:W-:Y:S01]  /*1290*/  USHF.R.U64 UR9, UR10, UR22, UR11 ;  /* 0x000000160a097299 */ /* 0x000fe2000800120b */
[----:B------:R-:W-:Y:S01]  /*12a0*/  IMAD.MOV.U32 R0, RZ, RZ, 0x1 ;  /* 0x00000001ff007424 */ /* 0x000fe200078e00ff */
[----:B------:R-:W-:Y:S01]  /*12b0*/  USHF.L.U32 UR8, UR24, UR21, URZ ;  /* 0x0000001518087299 */ /* 0x000fe2000800063f */
[----:B------:R-:W-:Y:S01]  /*12c0*/  IMAD.U32 R19, RZ, RZ, UR4 ;  /* 0x00000004ff137e24 */ /* 0x000fe2000f8e00ff */
[----:B------:R-:W-:Y:S02]  /*12d0*/  ULOP3.LUT UR15, UR25, UR15, URZ, 0xc0, !UPT ;  /* 0x0000000f190f7292 */ /* 0x000fe4000f8ec03f */
[----:B------:R-:W-:Y:S02]  /*12e0*/  UIADD3 UR10, -UR9, URZ, URZ ;  /* 0x0000003f090a7290 */ /* 0x000fe4000fffe13f */
[----:B------:R-:W-:Y:S02]  /*12f0*/  UIMAD UR15, UR8, UR9, UR15 ;  /* 0x00000009080f72a4 */ /* 0x000fe4000f8e020f */
[----:B------:R-:W-:-:S02]  /*1300*/  ULOP3.LUT UR19, UR20, UR19, URZ, 0xc0, !UPT ;  /* 0x0000001314137292 */ /* 0x000fc4000f8ec03f */
[----:B------:R-:W-:Y:S01]  /*1310*/  UIMAD UR8, UR10, UR23, UR26 ;  /* 0x000000170a0872a4 */ /* 0x000fe2000f8e021a */
[----:B------:R-:W-:Y:S01]  /*1320*/  ULDC UR9, c[0x0][0x610] ;  /* 0x0001840000097ab9 */ /* 0x000fe20000000800 */
[----:B------:R-:W-:Y:S02]  /*1330*/  UISETP.NE.AND UP1, UPT, UR40, URZ, UPT ;  /* 0x0000003f2800728c */ /* 0x000fe4000bf25270 */
[----:B------:R-:W-:Y:S02]  /*1340*/  UIMAD UR7, UR15, UR9, UR7 ;  /* 0x000000090f0772a4 */ /* 0x000fe4000f8e0207 */
[----:B------:R-:W-:-:S04]  /*1350*/  UIMAD UR8, UR8, UR5, UR19 ;  /* 0x00000005080872a4 */ /* 0x000fc8000f8e0213 */
[----:B------:R-:W-:Y:S02]  /*1360*/  USEL UR5, UR8, UR7, !UP1 ;  /* 0x0000000708057287 */ /* 0x000fe4000c800000 */
[----:B------:R-:W-:-:S04]  /*1370*/  USEL UR7, UR7, UR8, !UP1 ;  /* 0x0000000807077287 */ /* 0x000fc8000c800000 */
[----:B------:R-:W-:Y:S02]  /*1380*/  IMAD.U32 R2, RZ, RZ, UR5 ;  /* 0x00000005ff027e24 */ /* 0x000fe4000f8e00ff */
[----:B------:R-:W-:-:S07]  /*1390*/  IMAD.U32 R18, RZ, RZ, UR7 ;  /* 0x00000007ff127e24 */ /* 0x000fce000f8e00ff */
.L_x_11:
[----:B------:R-:W-:Y:S05]  /*13a0*/  @!P1 BRA `(.L_x_14) ;  /* 0x00000000000c9947 */ /* 0x000fea0003800000 */
[----:B------:R-:W-:Y:S01]  /*13b0*/  UCGABAR_WAIT ;  /* 0x0000000000007dc7 */ /* 0x000fe20008000000 */
[----:B------:R-:W-:Y:S01]  /*13c0*/  CCTL.IVALL ;  /* 0x00000000ff00798f */ /* 0x000fe20002000000 */
[----:B------:R-:W-:Y:S05]  /*13d0*/  BRA `(.L_x_15) ;  /* 0x0000000000047947 */ /* 0x000fea0003800000 */
.L_x_14:
[----:B------:R-:W-:Y:S06]  /*13e0*/  BAR.SYNC.DEFER_BLOCKING 0x0 ;  /* 0x0000000000007b1d */ /* 0x000fec0000010000 */
.L_x_15:
[----:B------:R-:W-:Y:S02]  /*13f0*/  ULDC UR4, c[0x0][0x28c] ;  /* 0x0000a30000047ab9 */ /* 0x000fe40000000800 */
[----:B------:R-:W-:-:S04]  /*1400*/  UIADD3 UR4, UR4, 0x3f, URZ ;  /* 0x0000003f04047890 */ /* 0x000fc8000fffe03f */
[----:B------:R-:W-:-:S04]  /*1410*/  USHF.R.S32.HI UR5, URZ, 0x1f, UR4 ;  /* 0x0000001f3f057899 */ /* 0x000fc80008011404 */
[----:B------:R-:W-:-:S04]  /*1420*/  ULEA.HI UR5, UR5, UR4, URZ, 0x6 ;  /* 0x0000000405057291 */ /* 0x000fc8000f8f303f */
[----:B------:R-:W-:Y:S01]  /*1430*/  USHF.R.S32.HI UR37, URZ, 0x6, UR5 ;  /* 0x000000063f257899 */ /* 0x000fe20008011405 */
[----:B------:R-:W-:Y:S11]  /*1440*/  @!P2 BRA `(.L_x_16) ;  /* 0x0000009400e0a947 */ /* 0x000ff60003800000 */
[----:B------:R-:W-:-:S06]  /*1450*/  UISETP.GT.U32.AND UP1, UPT, UR14, 0x1, UPT ;  /* 0x000000010e00788c */ /* 0x000fcc000bf24070 */
[----:B------:R-:W-:-:S13]  /*1460*/  PLOP3.LUT P0, PT, PT, PT, UP1, 0x80, 0x0 ;  /* 0x000000000000781c */ /* 0x000fda0003f0f018 */
[----:B------:R-:W-:Y:S05]  /*1470*/  @P0 EXIT ;  /* 0x000000000000094d */ /* 0x000fea0003800000 */
.L_x_17:
[----:B------:R-:W-:-:S08]  /*1480*/  NOP ;  /* 0x0000000000007918 */ /* 0x000fd00000000000 */
[----:B------:R-:W0:Y:S02]  /*1490*/  USETMAXREG.TRY_ALLOC.CTAPOOL UP1, 0xe8 ;  /* 0x000000e8000079c8 */ /* 0x000e240008020600 */
[----:B0-----:R-:W-:-:S13]  /*14a0*/  PLOP3.LUT P0, PT, PT, PT, UP1, 0x80, 0x0 ;  /* 0x000000000000781c */ /* 0x001fda0003f0f018 */
[----:B------:R-:W-:Y:S05]  /*14b0*/  @!P0 BRA `(.L_x_17) ;  /* 0xfffffffc00f08947 */ /* 0x000fea000383ffff */
[----:B------:R-:W-:-:S13]  /*14c0*/  LOP3.LUT P0, RZ, R0, 0xff, RZ, 0xc0, !PT ;  /* 0x000000ff00ff7812 */ /* 0x000fda000780c0ff */
[----:B------:R-:W-:Y:S05]  /*14d0*/  @!P0 EXIT ;  /* 0x000000000000894d */ /* 0x000fea0003800000 */
[----:B------:R-:W0:Y:S01]  /*14e0*/  S2UR UR5, SR_CgaCtaId ;  /* 0x00000000000579c3 */ /* 0x000e220000008800 */
[----:B------:R-:W-:Y:S01]  /*14f0*/  VIADD R8, R8, 0xffffffff ;  /* 0xffffffff08087836 */ /* 0x000fe20000000000 */
[CC--:B------:R-:W-:Y:S01]  /*1500*/  LEA.HI R0, R9.reuse, R4.reuse, RZ, 0x2 ;  /* 0x0000000409007211 */ /* 0x0c0fe200078f10ff */
[----:B------:R-:W-:Y:S01]  /*1510*/  UMOV UR43, 0x400 ;  /* 0x00000400002b7882 */ /* 0x000fe20000000000 */
[----:B------:R-:W-:Y:S01]  /*1520*/  LEA.HI R9, R9, R4, RZ, 0x5 ;  /* 0x0000000409097211 */ /* 0x000fe200078f28ff */
[----:B------:R-:W-:Y:S01]  /*1530*/  USHF.R.U32.HI UR4, URZ, 0x1, UR37 ;  /* 0x000000013f047899 */ /* 0x000fe20008011625 */
[C---:B------:R-:W-:Y:S01]  /*1540*/  R2UR UR45, R8.reuse ;  /* 0x00000000082d72ca */ /* 0x040fe200000e0000 */
[----:B------:R-:W-:Y:S01]  /*1550*/  ULOP3.LUT UR44, UR37, 0x1, URZ, 0xc0, !UPT ;  /* 0x00000001252c7892 */ /* 0x000fe2000f8ec03f */
[--C-:B------:R-:W-:Y:S01]  /*1560*/  SHF.R.S32.HI R154, RZ, 0x2, R0.reuse ;  /* 0x00000002ff9a7819 */ /* 0x100fe20000011400 */
[----:B------:R-:W-:Y:S01]  /*1570*/  UISETP.LT.AND UP1, UPT, UR37, 0x1, UPT ;  /* 0x000000012500788c */ /* 0x000fe2000bf21270 */
[----:B------:R-:W-:Y:S01]  /*1580*/  SHF.R.S32.HI R3, RZ, 0x1f, R0 ;  /* 0x0000001fff037819 */ /* 0x000fe20000011400 */
[----:B------:R-:W-:Y:S01]  /*1590*/  ULOP3.LUT UR4, UR4, 0x1, URZ, 0xc0, !UPT ;  /* 0x0000000104047892 */ /* 0x000fe2000f8ec03f */
[----:B------:R-:W-:Y:S01]  /*15a0*/  SHF.R.S32.HI R9, RZ, 0x5, R9 ;  /* 0x00000005ff097819 */ /* 0x000fe20000011409 */
[----:B------:R-:W-:Y:S01]  /*15b0*/  ULDC UR6, c[0x0][0x284] ;  /* 0x0000a10000067ab9 */ /* 0x000fe20000000800 */
[----:B------:R-:W-:Y:S01]  /*15c0*/  LEA.HI R3, R3, R154, RZ, 0x3 ;  /* 0x0000009a03037211 */ /* 0x000fe200078f18ff */
[----:B------:R-:W-:Y:S01]  /*15d0*/  USEL UR44, UR44, URZ, !UP0 ;  /* 0x0000003f2c2c7287 */ /* 0x000fe2000c000000 */
[----:B------:R-:W-:Y:S01]  /*15e0*/  ISETP.NE.AND P0, PT, R8, RZ, PT ;  /* 0x000000ff0800720c */ /* 0x000fe20003f05270 */
[----:B------:R-:W-:Y:S01]  /*15f0*/  USEL UR47, UR37, 0x1, UP1 ;  /* 0x00000001252f7887 */ /* 0x000fe20008800000 */
[----:B------:R-:W-:Y:S01]  /*1600*/  LOP3.LUT R3, R3, 0xfffffff8, RZ, 0xc0, !PT ;  /* 0xfffffff803037812 */ /* 0x000fe200078ec0ff */
[----:B------:R-:W-:Y:S01]  /*1610*/  USHF.L.U32 UR45, UR45, 0x3, URZ ;  /* 0x000000032d2d7899 */ /* 0x000fe2000800063f */
[----:B------:R-:W-:Y:S01]  /*1620*/  SEL R172, RZ, 0x1, P0 ;  /* 0x00000001ffac7807 */ /* 0x000fe20000000000 */
[----:B------:R-:W-:-:S02]  /*1630*/  UISETP.EQ.U32.AND UP0, UPT, UR4, 0x1, !UP0 ;  /* 0x000000010400788c */ /* 0x000fc4000c702070 */
[----:B------:R-:W-:Y:S01]  /*1640*/  IMAD.IADD R154, R154, 0x1, -R3 ;  /* 0x000000019a9a7824 */ /* 0x000fe200078e0a03 */
[----:B0-----:R-:W-:Y:S01]  /*1650*/  ULEA UR43, UR5, UR43, 0x18 ;  /* 0x0000002b052b7291 */ /* 0x001fe2000f8ec03f */
[----:B------:R-:W-:Y:S01]  /*1660*/  IMAD.U32 R158, RZ, RZ, UR45 ;  /* 0x0000002dff9e7e24 */ /* 0x000fe2000f8e00ff */
[----:B------:R-:W-:Y:S01]  /*1670*/  LOP3.LUT R3, R0, 0xfffffffc, RZ, 0xc0, !PT ;  /* 0xfffffffc00037812 */ /* 0x000fe200078ec0ff */
[C-C-:B------:R-:W-:Y:S01]  /*1680*/  IMAD R161, R9.reuse, -0x10, -R154.reuse ;  /* 0xfffffff009a17824 */ /* 0x140fe200078e0a9a */
[----:B------:R-:W-:Y:S01]  /*1690*/  UIADD3 UR46, UR43, 0x30, URZ ;  /* 0x000000302b2e7890 */ /* 0x000fe2000fffe03f */
[--C-:B------:R-:W-:Y:S01]  /*16a0*/  SHF.R.S32.HI R155, RZ, 0x1f, R154.reuse ;  /* 0x0000001fff9b7819 */ /* 0x100fe2000001149a */
[----:B------:R-:W-:Y:S01]  /*16b0*/  ULOP3.LUT UR36, UR42, 0x1, URZ, 0xfc, !UPT ;  /* 0x000000012a247892 */ /* 0x000fe2000f8efc3f */
[----:B------:R-:W-:Y:S01]  /*16c0*/  LOP3.LUT R160, R158, 0x8, RZ, 0xc0, !PT ;  /* 0x000000089ea07812 */ /* 0x000fe200078ec0ff */
[----:B------:R-:W-:Y:S01]  /*16d0*/  IMAD.IADD R156, R4, 0x1, -R3 ;  /* 0x00000001049c7824 */ /* 0x000fe200078e0a03 */
[----:B------:R-:W-:Y:S01]  /*16e0*/  LOP3.LUT R158, R158, 0x8, RZ, 0xc, !PT ;  /* 0x000000089e9e7812 */ /* 0x000fe200078e0cff */
[----:B------:R-:W-:Y:S01]  /*16f0*/  IMAD.U32 R157, RZ, RZ, UR46 ;  /* 0x0000002eff9d7e24 */ /* 0x000fe2000f8e00ff */
[----:B------:R-:W-:Y:S01]  /*1700*/  LOP3.LUT R160, R160, 0x18, RZ, 0x3c, !PT ;  /* 0x00000018a0a07812 */ /* 0x000fe200078e3cff */
[----:B------:R-:W-:Y:S01]  /*1710*/  IMAD.WIDE R154, R9, 0x10, R154 ;  /* 0x00000010099a7825 */ /* 0x000fe200078e029a */
[----:B------:R-:W-:-:S02]  /*1720*/  UIADD3 UR47, -UR47, UR37, URZ ;  /* 0x000000252f2f7290 */ /* 0x000fc4000fffe13f */
[----:B------:R-:W-:Y:S01]  /*1730*/  USEL UR48, URZ, 0x1, !UP0 ;  /* 0x000000013f307887 */ /* 0x000fe2000c000000 */
[----:B------:R-:W-:Y:S02]  /*1740*/  VIADD R159, R157, UR45 ;  /* 0x0000002d9d9f7c36 */ /* 0x000fe40008000000 */
[----:B------:R-:W-:-:S09]  /*1750*/  VIADD R161, R161, UR6 ;  /* 0x00000006a1a17c36 */ /* 0x000fd20008000000 */
.L_x_293:
[----:B------:R-:W-:Y:S01]  /*1760*/  SHF.L.U32 R0, R172, 0x1f, RZ ;  /* 0x0000001fac007819 */ /* 0x000fe200000006ff */
[----:B------:R-:W-:Y:S02]  /*1770*/  ULDC UR4, c[0x0][0x28c] ;  /* 0x0000a30000047ab9 */ /* 0x000fe40000000800 */
[----:B------:R-:W-:Y:S01]  /*1780*/  ISETP.LT.AND P1, PT, RZ, UR4, PT ;  /* 0x00000004ff007c0c */ /* 0x000fe2000bf21270 */
[----:B------:R-:W0:Y:S02]  /*1790*/  SYNCS.PHASECHK.TRANS64.TRYWAIT P0, [R157+UR45], R0 ;  /* 0x000000009d0075a7 */ /* 0x000e24000800016d */
[----:B0-234-:R-:W-:Y:S10]  /*17a0*/  @!P0 BRA `(.L_x_18) ;  /* 0x000000a400008947 */ /* 0x01dff40003800000 */
.L_x_313:
[----:B------:R-:W-:Y:S05]  /*17b0*/  @P1 BRA `(.L_x_19) ;  /* 0x0000000000401947 */ /* 0x000fea0003800000 */
[----:B0-----:R-:W-:Y:S01]  /*17c0*/  MOV R0, 0x0 ;  /* 0x0000000000007802 */ /* 0x001fe20000000f00 */
[----:B------:R-:W-:Y:S01]  /*17d0*/  ULDC.64 UR4, c[0x4][0x68] ;  /* 0x01001a0000047ab9 */ /* 0x000fe20000000a00 */
[----:B------:R-:W-:Y:S01]  /*17e0*/  ULDC.64 UR6, c[0x4][0x8] ;  /* 0x0100020000067ab9 */ /* 0x000fe20000000a00 */
[----:B------:R-:W-:Y:S01]  /*17f0*/  IMAD.U32 R4, RZ, RZ, UR4 ;  /* 0x00000004ff047e24 */ /* 0x000fe2000f8e00ff */
[----:B------:R0:W1:Y:S01]  /*1800*/  LDC.64 R14, c[0x4][R0] ;  /* 0x01000000000e7b82 */ /* 0x0000620000000a00 */
[----:B------:R-:W-:Y:S01]  /*1810*/  IMAD.U32 R5, RZ, RZ, UR5 ;  /* 0x00000005ff057e24 */ /* 0x000fe2000f8e00ff */
[----:B------:R-:W-:Y:S01]  /*1820*/  ULDC.64 UR4, c[0x4][0x70] ;  /* 0x01001c0000047ab9 */ /* 0x000fe20000000a00 */
[----:B------:R-:W-:Y:S02]  /*1830*/  IMAD.U32 R10, RZ, RZ, UR6 ;  /* 0x00000006ff0a7e24 */ /* 0x000fe4000f8e00ff */
[----:B------:R-:W-:Y:S02]  /*1840*/  IMAD.U32 R6, RZ, RZ, UR4 ;  /* 0x00000004ff067e24 */ /* 0x000fe4000f8e00ff */
[----:B------:R-:W-:-:S02]  /*1850*/  IMAD.U32 R7, RZ, RZ, UR5 ;  /* 0x00000005ff077e24 */ /* 0x000fc4000f8e00ff */
[----:B------:R-:W-:Y:S02]  /*1860*/  IMAD.U32 R11, RZ, RZ, UR7 ;  /* 0x00000007ff0b7e24 */ /* 0x000fe4000f8e00ff */
[----:B------:R-:W-:Y:S02]  /*1870*/  IMAD.MOV.U32 R8, RZ, RZ, 0x1e1 ;  /* 0x000001e1ff087424 */ /* 0x000fe400078e00ff */
[----:B------:R-:W-:Y:S02]  /*1880*/  IMAD.MOV.U32 R12, RZ, RZ, 0x1 ;  /* 0x00000001ff0c7424 */ /* 0x000fe400078e00ff */
[----:B0-----:R-:W-:-:S07]  /*1890*/  IMAD.MOV.U32 R13, RZ, RZ, RZ ;  /* 0x000000ffff0d7224 */ /* 0x001fce00078e00ff */
[----:B------:R-:W-:-:S07]  /*18a0*/  LEPC R20, `(.L_x_19) ;  /* 0x000000001014794e */ /* 0x000fce0000000000 */
[----:B-1---5:R-:W-:Y:S05]  /*18b0*/  CALL.ABS.NOINC R14 ;  /* 0x000000000e007343 */ /* 0x022fea0003c00000 */
.L_x_19:
[----:B0-----:R-:W-:-:S05]  /*18c0*/  IMAD.U32 R0, RZ, RZ, UR36 ;  /* 0x00000024ff007e24 */ /* 0x001fca000f8e00ff */
[----:B------:R-:W-:-:S13]  /*18d0*/  ISETP.NE.AND P0, PT, R0, 0x3, PT ;  /* 0x000000030000780c */ /* 0x000fda0003f05270 */
[----:B------:R-:W-:Y:S05]  /*18e0*/  @!P0 BRA `(.L_x_20) ;  /* 0x0000000000048947 */ /* 0x000fea0003800000 */
[----:B------:R-:W-:Y:S01]  /*18f0*/  BPT.TRAP 0x1 ;  /* 0x000000040000795c */ /* 0x000fe20000300000 */
.L_x_20:
[----:B------:R-:W-:Y:S02]  /*1900*/  IMAD.U32 R3, RZ, RZ, UR44 ;  /* 0x0000002cff037e24 */ /* 0x000fe4000f8e00ff */
[----:B------:R-:W-:-:S03]  /*1910*/  IMAD.U32 R0, RZ, RZ, UR48 ;  /* 0x00000030ff007e24 */ /* 0x000fc6000f8e00ff */
[----:B------:R-:W-:Y:S02]  /*1920*/  LEA R3, R3, UR43, 0x3 ;  /* 0x0000002b03037c11 */ /* 0x000fe4000f8e18ff */
[----:B------:R-:W-:-:S04]  /*1930*/  SHF.L.U32 R0, R0, 0x1f, RZ ;  /* 0x0000001f00007819 */ /* 0x000fc800000006ff */
[----:B------:R0:W1:Y:S01]  /*1940*/  SYNCS.PHASECHK.TRANS64.TRYWAIT P1, [R3+URZ], R0 ;  /* 0x00000000030075a7 */ /* 0x000062000802017f */
[----:B------:R-:W-:Y:S05]  /*1950*/  @!P0 BRA `(.L_x_21) ;  /* 0x0000000000048947 */ /* 0x000fea0003800000 */
[----:B------:R-:W-:Y:S01]  /*1960*/  BPT.TRAP 0x1 ;  /* 0x000000040000795c */ /* 0x000fe20000300000 */
.L_x_21:
[----:B------:R-:W-:-:S05]  /*1970*/  IMAD.U32 R4, RZ, RZ, UR47 ;  /* 0x0000002fff047e24 */ /* 0x000fca000f8e00ff */
[----:B------:R-:W-:Y:S01]  /*1980*/  ISETP.GE.AND P2, PT, R4, 0x1, PT ;  /* 0x000000010400780c */ /* 0x000fe20003f46270 */
[----:B-1----:R-:W-:-:S12]  /*1990*/  @P1 BRA `(.L_x_22) ;  /* 0x0000000000081947 */ /* 0x002fd80003800000 */
[----:B------:R-:W1:Y:S02]  /*19a0*/  SYNCS.PHASECHK.TRANS64.TRYWAIT P1, [R3+URZ], R0 ;  /* 0x00000000030075a7 */ /* 0x000e64000802017f */
[----:B-1----:R-:W-:Y:S05]  /*19b0*/  @!P1 BRA `(.L_x_23) ;  /* 0x000000a000909947 */ /* 0x002fea0003800000 */
.L_x_22:
[----:B------:R-:W-:Y:S05]  /*19c0*/  WARPSYNC.ALL ;  /* 0x0000000000007948 */ /* 0x000fea0003800000 */
[----:B------:R-:W-:Y:S01]  /*19d0*/  UIADD3 UR4, UR43, 0x100, URZ ;  /* 0x000001002b047890 */ /* 0x000fe2000fffe03f */
[----:B------:R-:W-:Y:S01]  /*19e0*/  WARPGROUP.ARRIVE ;  /* 0x00000000000079c5 */ /* 0x000fe20000000000 */
[----:B------:R-:W-:Y:S02]  /*19f0*/  UIADD3 UR5, UR43, 0x8100, URZ ;  /* 0x000081002b057890 */ /* 0x000fe4000fffe03f */
[----:B------:R-:W-:Y:S02]  /*1a00*/  USHF.R.U32.HI UR4, URZ, 0x4, UR4 ;  /* 0x000000043f047899 */ /* 0x000fe40008011604 */
[----:B------:R-:W-:-:S02]  /*1a10*/  USHF.R.U32.HI UR5, URZ, 0x4, UR5 ;  /* 0x000000043f057899 */ /* 0x000fc40008011605 */
[----:B------:R-:W-:Y:S02]  /*1a20*/  ULOP3.LUT UR4, UR4, 0x3fff, URZ, 0xc0, !UPT ;  /* 0x00003fff04047892 */ /* 0x000fe4000f8ec03f */
[----:B------:R-:W-:Y:S02]  /*1a30*/  ULOP3.LUT UR5, UR5, 0x3fff, URZ, 0xc0, !UPT ;  /* 0x00003fff05057892 */ /* 0x000fe4000f8ec03f */
[----:B------:R-:W-:Y:S02]  /*1a40*/  ULOP3.LUT UR4, UR4, 0x10000, URZ, 0xfc, !UPT ;  /* 0x0001000004047892 */ /* 0x000fe4000f8efc3f */
[----:B------:R-:W-:Y:S02]  /*1a50*/  ULOP3.LUT UR5, UR5, 0x10000, URZ, 0xfc, !UPT ;  /* 0x0001000005057892 */ /* 0x000fe4000f8efc3f */
[----:B------:R-:W-:Y:S02]  /*1a60*/  ULEA UR7, UR44, UR4, 0xa ;  /* 0x000000042c077291 */ /* 0x000fe4000f8e503f */
[----:B------:R-:W-:Y:S01]  /*1a70*/  ULEA UR6, UR44, UR5, 0xc ;  /* 0x000000052c067291 */ /* 0x000fe2000f8e603f */
[----:B------:R-:W-:Y:S01]  /*1a80*/  UMOV UR9, 0x40000040 ;  /* 0x4000004000097882 */ /* 0x000fe20000000000 */
[----:B------:R-:W-:-:S03]  /*1a90*/  UMOV UR11, 0x40000040 ;  /* 0x40000040000b7882 */ /* 0x000fc60000000000 */
[----:B------:R-:W-:Y:S02]  /*1aa0*/  UMOV UR8, UR7 ;  /* 0x0000000700087c82 */ /* 0x000fe40008000000 */
[----:B------:R-:W-:Y:S02]  /*1ab0*/  UMOV UR10, UR6 ;  /* 0x00000006000a7c82 */ /* 0x000fe40008000000 */
[----:B------:R-:W-:Y:S01]  /*1ac0*/  HGMMA.64x256x8.F32.TF32 R24, gdesc[UR8], RZ, !UPT, gsb0 ;  /* 0x07e00000081879f0 */ /* 0x000fe2000c0028ff */
[----:B------:R-:W-:Y:S02]  /*1ad0*/  UIADD3 UR8, UR7, 0x2, URZ ;  /* 0x0000000207087890 */ /* 0x000fe4000fffe03f */
[----:B------:R-:W-:Y:S01]  /*1ae0*/  UIADD3 UR10, UR6, 0x2, URZ ;  /* 0x00000002060a7890 */ /* 0x000fe2000fffe03f */
[----:B------:R-:W-:Y:S01]  /*1af0*/  UMOV UR9, 0x40000040 ;  /* 0x4000004000097882 */ /* 0x000fe20000000000 */
[----:B------:R-:W-:Y:S01]  /*1b00*/  UMOV UR11, 0x40000040 ;  /* 0x40000040000b7882 */ /* 0x000fe20000000000 */
[----:B------:R-:W-:-:S02]  /*1b10*/  WARPGROUP.DEPBAR.LE gsb0, 0x0 ;  /* 0x00008000000079c5 */ /* 0x000fc40000010000 */
[----:B------:R-:W-:-:S15]  /*1b20*/  WARPGROUP.ARRIVE ;  /* 0x00000000000079c5 */ /* 0x000fde0000000000 */
[----:B------:R-:W-:-:S05]  /*1b30*/  NOP ;  /* 0x0000000000007918 */ /* 0x000fca0000000000 */
[----:B------:R-:W-:Y:S01]  /*1b40*/  HGMMA.64x256x8.F32.TF32 R24, gdesc[UR8], R24, gsb0 ;  /* 0x07e00000081879f0 */ /* 0x000fe20008002818 */
[----:B------:R-:W-:Y:S02]  /*1b50*/  UIADD3 UR8, UR7, 0x4, URZ ;  /* 0x0000000407087890 */ /* 0x000fe4000fffe03f */
[----:B------:R-:W-:Y:S01]  /*1b60*/  UIADD3 UR10, UR6, 0x4, URZ ;  /* 0x00000004060a7890 */ /* 0x000fe2000fffe03f */
[----:B------:R-:W-:Y:S01]  /*1b70*/  UMOV UR9, 0x40000040 ;  /* 0x4000004000097882 */ /* 0x000fe20000000000 */
[----:B------:R-:W-:Y:S01]  /*1b80*/  UMOV UR11, 0x40000040 ;  /* 0x40000040000b7882 */ /* 0x000fe20000000000 */
[----:B------:R-:W-:Y:S02]  /*1b90*/  WARPGROUP.DEPBAR.LE gsb0, 0x0 ;  /* 0x00008000000079c5 */ /* 0x000fe40000010000 */
        /* <DEDUP_REMOVED lines=42> */
[----:B------:R-:W-:Y:S03]  /*1e40*/  HGMMA.64x256x8.F32.TF32 R24, gdesc[UR8], R24, gsb0 ;  /* 0x07e00000081879f0 */ /* 0x000fe60008002818 */
[----:B------:R-:W-:Y:S02]  /*1e50*/  WARPGROUP.DEPBAR.LE gsb0, 0x0 ;  /* 0x00008000000079c5 */ /* 0x000fe40000010000 */
[----:B------:R-:W-:Y:S05]  /*1e60*/  @!P2 BRA `(.L_x_24) ;  /* 0x0000000400a4a947 */ /* 0x000fea0003800000 */
[----:B------:R-:W-:Y:S01]  /*1e70*/  UIADD3 UR6, UR44, 0x1, URZ ;  /* 0x000000012c067890 */ /* 0x000fe2000fffe03f */
[----:B01----:R-:W-:Y:S02]  /*1e80*/  IMAD.U32 R0, RZ, RZ, UR47 ;  /* 0x0000002fff007e24 */ /* 0x003fe4000f8e00ff */
[----:B------:R-:W-:Y:S01]  /*1e90*/  IMAD.U32 R3, RZ, RZ, UR44 ;  /* 0x0000002cff037e24 */ /* 0x000fe2000f8e00ff */
[----:B------:R-:W-:-:S04]  /*1ea0*/  UISETP.NE.AND UP0, UPT, UR6, 0x2, UPT ;  /* 0x000000020600788c */ /* 0x000fc8000bf05270 */
[----:B------:R-:W-:Y:S02]  /*1eb0*/  USEL UR7, URZ, 0x1, UP0 ;  /* 0x000000013f077887 */ /* 0x000fe40008000000 */
[----:B------:R-:W-:Y:S02]  /*1ec0*/  USEL UR6, UR6, URZ, UP0 ;  /* 0x0000003f06067287 */ /* 0x000fe40008000000 */
[----:B------:R-:W-:-:S06]  /*1ed0*/  ULOP3.LUT UR7, UR48, UR7, URZ, 0x3c, !UPT ;  /* 0x0000000730077292 */ /* 0x000fcc000f8e3c3f */
[----:B------:R-:W-:-:S07]  /*1ee0*/  IMAD.U32 R6, RZ, RZ, UR7 ;  /* 0x00000007ff067e24 */ /* 0x000fce000f8e00ff */
.L_x_31:
[----:B------:R-:W-:Y:S05]  /*1ef0*/  @!P0 BRA `(.L_x_25) ;  /* 0x0000000000048947 */ /* 0x000fea0003800000 */
[----:B------:R-:W-:Y:S01]  /*1f00*/  BPT.TRAP 0x1 ;  /* 0x000000040000795c */ /* 0x000fe20000300000 */
.L_x_25:
[----:B------:R-:W-:Y:S01]  /*1f10*/  ULEA UR7, UR6, UR43, 0x3 ;  /* 0x0000002b06077291 */ /* 0x000fe2000f8e183f */
[----:B------:R-:W-:-:S08]  /*1f20*/  SHF.L.U32 R4, R6, 0x1f, RZ ;  /* 0x0000001f06047819 */ /* 0x000fd000000006ff */
[----:B------:R0:W1:Y:S01]  /*1f30*/  SYNCS.PHASECHK.TRANS64.TRYWAIT P1, [UR7], R4 ;  /* 0x00000004ff0075a7 */ /* 0x0000620008020147 */
[----:B------:R-:W-:Y:S05]  /*1f40*/  @!P0 BRA `(.L_x_26) ;  /* 0x0000000000048947 */ /* 0x000fea0003800000 */
[----:B------:R-:W-:Y:S01]  /*1f50*/  BPT.TRAP 0x1 ;  /* 0x000000040000795c */ /* 0x000fe20000300000 */
.L_x_26:
[----:B-1----:R-:W-:Y:S05]  /*1f60*/  @P1 BRA `(.L_x_27) ;  /* 0x0000000000081947 */ /* 0x002fea0003800000 */
[----:B------:R-:W1:Y:S02]  /*1f70*/  SYNCS.PHASECHK.TRANS64.TRYWAIT P1, [UR7], R4 ;  /* 0x00000004ff0075a7 */ /* 0x000e640008020147 */
[----:B-1----:R-:W-:Y:S05]  /*1f80*/  @!P1 BRA `(.L_x_28) ;  /* 0x0000009c00309947 */ /* 0x002fea0003800000 */
.L_x_27:
[----:B------:R-:W-:Y:S01]  /*1f90*/  ULEA UR12, UR6, UR4, 0xa ;  /* 0x00000004060c7291 */ /* 0x000fe2000f8e503f */
[----:B------:R-:W-:Y:S01]  /*1fa0*/  WARPGROUP.ARRIVE ;  /* 0x00000000000079c5 */ /* 0x000fe20000000000 */
[----:B------:R-:W-:Y:S01]  /*1fb0*/  ULEA UR7, UR6, UR5, 0xc ;  /* 0x0000000506077291 */ /* 0x000fe2000f8e603f */
[----:B------:R-:W-:Y:S01]  /*1fc0*/  UMOV UR9, 0x40000040 ;  /* 0x4000004000097882 */ /* 0x000fe20000000000 */
[----:B------:R-:W-:-:S03]  /*1fd0*/  UMOV UR11, 0x40000040 ;  /* 0x40000040000b7882 */ /* 0x000fc60000000000 */
[----:B------:R-:W-:Y:S02]  /*1fe0*/  UMOV UR8, UR12 ;  /* 0x0000000c00087c82 */ /* 0x000fe40008000000 */
[----:B------:R-:W-:Y:S02]  /*1ff0*/  UMOV UR10, UR7 ;  /* 0x00000007000a7c82 */ /* 0x000fe40008000000 */
[----:B------:R-:W-:Y:S01]  /*2000*/  HGMMA.64x256x8.F32.TF32 R24, gdesc[UR8], R24, gsb0 ;  /* 0x07e00000081879f0 */ /* 0x000fe20008002818 */
        /* <DEDUP_REMOVED lines=58> */
[----:B------:R-:W-:Y:S01]  /*23b0*/  BPT.TRAP 0x1 ;  /* 0x000000040000795c */ /* 0x000fe20000300000 */
.L_x_29:
[----:B------:R-:W-:Y:S01]  /*23c0*/  ISETP.NE.AND P1, PT, R152, RZ, PT ;  /* 0x000000ff9800720c */ /* 0x000fe20003f25270 */
[----:B------:R-:W-:-:S12]  /*23d0*/  UISETP.GT.U32.AND UP0, UPT, UR42, 0x1, UPT ;  /* 0x000000012a00788c */ /* 0x000fd8000bf04070 */
[----:B01----:R-:W-:-:S05]  /*23e0*/  @P1 LEA R4, R3, UR43, 0x3 ;  /* 0x0000002b03041c11 */ /* 0x003fca000f8e18ff */
[----:B------:R-:W-:-:S05]  /*23f0*/  @P1 VIADD R4, R4, 0x10 ;  /* 0x0000001004041836 */ /* 0x000fca0000000000 */
[----:B------:R-:W-:-:S04]  /*2400*/  @P1 PRMT R4, R153, 0x654, R4 ;  /* 0x0000065499041816 */ /* 0x000fc80000000004 */
[----:B------:R0:W-:Y:S01]  /*2410*/  @P1 SYNCS.ARRIVE.TRANS64.RED.A1T0 RZ, [R4+URZ], RZ ;  /* 0x000000ff04ff19a7 */ /* 0x0001e2000810043f */
[----:B------:R-:W-:-:S13]  /*2420*/  PLOP3.LUT P1, PT, PT, PT, UP0, 0x80, 0x0 ;  /* 0x000000000000781c */ /* 0x000fda0003f2f008 */
[----:B0-----:R-:W-:Y:S05]  /*2430*/  @P1 BRA `(.L_x_30) ;  /* 0x0000000000041947 */ /* 0x001fea0003800000 */
[----:B------:R-:W-:Y:S01]  /*2440*/  BPT.TRAP 0x1 ;  /* 0x000000040000795c */ /* 0x000fe20000300000 */
.L_x_30:
[----:B------:R-:W-:Y:S01]  /*2450*/  UIADD3 UR6, UR6, 0x1, URZ ;  /* 0x0000000106067890 */ /* 0x000fe2000fffe03f */
[C---:B------:R-:W-:Y:S01]  /*2460*/  ISETP.GT.AND P2, PT, R0.reuse, 0x1, PT ;  /* 0x000000010000780c */ /* 0x040fe20003f44270 */
[----:B------:R-:W-:Y:S02]  /*2470*/  VIADD R3, R3, 0x1 ;  /* 0x0000000103037836 */ /* 0x000fe40000000000 */
[----:B------:R-:W-:Y:S01]  /*2480*/  UISETP.NE.AND UP0, UPT, UR6, 0x2, UPT ;  /* 0x000000020600788c */ /* 0x000fe2000bf05270 */
[----:B------:R-:W-:Y:S02]  /*2490*/  VIADD R0, R0, 0xffffffff ;  /* 0xffffffff00007836 */ /* 0x000fe40000000000 */
[C---:B------:R-:W-:Y:S01]  /*24a0*/  ISETP.NE.AND P1, PT, R3.reuse, 0x2, PT ;  /* 0x000000020300780c */ /* 0x040fe20003f25270 */
[----:B------:R-:W-:Y:S02]  /*24b0*/  USEL UR7, URZ, 0x1, UP0 ;  /* 0x000000013f077887 */ /* 0x000fe40008000000 */
[----:B------:R-:W-:Y:S01]  /*24c0*/  USEL UR6, UR6, URZ, UP0 ;  /* 0x0000003f06067287 */ /* 0x000fe20008000000 */
[----:B------:R-:W-:-:S03]  /*24d0*/  SEL R3, R3, RZ, P1 ;  /* 0x000000ff03037207 */ /* 0x000fc60000800000 */
[----:B------:R-:W-:Y:S01]  /*24e0*/  LOP3.LUT R6, R6, UR7, RZ, 0x3c, !PT ;  /* 0x0000000706067c12 */ /* 0x000fe2000f8e3cff */
[----:B------:R-:W-:Y:S07]  /*24f0*/  @P2 BRA `(.L_x_31) ;  /* 0xfffffff8007c2947 */ /* 0x000fee000383ffff */
.L_x_24:
[----:B------:R-:W-:Y:S01]  /*2500*/  ULDC UR4, c[0x0][0x28c] ;  /* 0x0000a30000047ab9 */ /* 0x000fe20000000800 */
[----:B------:R2:W-:Y:S01]  /*2510*/  SYNCS.ARRIVE.TRANS64.A1T0 RZ, [R158+UR46], RZ ;  /* 0x000000ff9eff79a7 */ /* 0x0005e2000810002e */
[----:B------:R-:W-:-:S06]  /*2520*/  UISETP.GE.AND UP0, UPT, UR4, 0x1, UPT ;  /* 0x000000010400788c */ /* 0x000fcc000bf06270 */
[----:B------:R-:W-:-:S13]  /*2530*/  PLOP3.LUT P1, PT, PT, PT, UP0, 0x80, 0x0 ;  /* 0x000000000000781c */ /* 0x000fda0003f2f008 */
[----:B--2---:R-:W-:Y:S05]  /*2540*/  @!P1 BRA `(.L_x_32) ;  /* 0x0000000000409947 */ /* 0x004fea0003800000 */
[----:B------:R-:W-:Y:S05]  /*2550*/  @!P0 BRA `(.L_x_33) ;  /* 0x0000000000048947 */ /* 0x000fea0003800000 */
[----:B------:R-:W-:Y:S01]  /*2560*/  BPT.TRAP 0x1 ;  /* 0x000000040000795c */ /* 0x000fe20000300000 */
.L_x_33:
[----:B------:R-:W-:Y:S01]  /*2570*/  ISETP.NE.AND P0, PT, R152, RZ, PT ;  /* 0x000000ff9800720c */ /* 0x000fe20003f05270 */
[----:B01----:R-:W-:-:S12]  /*2580*/  IMAD.U32 R3, RZ, RZ, UR43 ;  /* 0x0000002bff037e24 */ /* 0x003fd8000f8e00ff */
[----:B------:R-:W-:-:S05]  /*2590*/  VOTEU.ANY UP0, P0 ;  /* 0x00000000003f7886 */ /* 0x000fca0000000100 */
[----:B------:R-:W-:Y:S02]  /*25a0*/  @UP0 UIADD3 UR5, UR47, UR44, URZ ;  /* 0x0000002c2f050290 */ /* 0x000fe4000fffe03f */
[----:B------:R-:W-:-:S04]  /*25b0*/  UISETP.GT.U32.AND UP0, UPT, UR42, 0x1, UPT ;  /* 0x000000012a00788c */ /* 0x000fc8000bf04070 */
[----:B------:R-:W-:-:S04]  /*25c0*/  IMAD.U32 R0, RZ, RZ, UR5 ;  /* 0x00000005ff007e24 */ /* 0x000fc8000f8e00ff */
[----:B------:R-:W-:-:S05]  /*25d0*/  @P0 IMAD.SHL.U32 R0, R0, 0x8, RZ ;  /* 0x0000000800000824 */ /* 0x000fca00078e00ff */
[----:B------:R-:W-:-:S04]  /*25e0*/  @P0 LOP3.LUT R0, R0, 0x8, RZ, 0xc0, !PT ;  /* 0x0000000800000812 */ /* 0x000fc800078ec0ff */
[----:B------:R-:W-:-:S04]  /*25f0*/  @P0 IADD3 R0, R3, 0x10, R0 ;  /* 0x0000001003000810 */ /* 0x000fc80007ffe000 */
[----:B------:R-:W-:-:S04]  /*2600*/  @P0 PRMT R0, R153, 0x654, R0 ;  /* 0x0000065499000816 */ /* 0x000fc80000000000 */
[----:B------:R2:W-:Y:S01]  /*2610*/  @P0 SYNCS.ARRIVE.TRANS64.RED.A1T0 RZ, [R0+URZ], RZ ;  /* 0x000000ff00ff09a7 */ /* 0x0005e2000810043f */
[----:B------:R-:W-:-:S13]  /*2620*/  PLOP3.LUT P0, PT, PT, PT, UP0, 0x80, 0x0 ;  /* 0x000000000000781c */ /* 0x000fda0003f0f008 */
[----:B--2---:R-:W-:Y:S05]  /*2630*/  @P0 BRA `(.L_x_32) ;  /* 0x0000000000040947 */ /* 0x004fea0003800000 */
[----:B------:R-:W-:Y:S01]  /*2640*/  BPT.TRAP 0x1 ;  /* 0x000000040000795c */ /* 0x000fe20000300000 */
.L_x_32:
[----:B01----:R-:W-:Y:S01]  /*2650*/  SHF.L.U32 R0, R172, 0x1f, RZ ;  /* 0x0000001fac007819 */ /* 0x003fe200000006ff */
[----:B------:R-:W-:Y:S01]  /*2660*/  ULEA UR6, UR37, UR44, 0x1 ;  /* 0x0000002c25067291 */ /* 0x000fe2000f8e083f */
[----:B------:R-:W0:Y:S01]  /*2670*/  LDC R7, c[0x0][0x288] ;  /* 0x0000a200ff077b82 */ /* 0x000e220000000800 */
[----:B------:R-:W-:Y:S01]  /*2680*/  UIADD3 UR4, UR4, 0x7e, URZ ;  /* 0x0000007e04047890 */ /* 0x000fe2000fffe03f */
[----:B------:R-:W-:Y:S01]  /*2690*/  IMAD.SHL.U32 R12, R156, 0x2, RZ ;  /* 0x000000029c0c7824 */ /* 0x000fe200078e00ff */
[----:B------:R-:W-:Y:S02]  /*26a0*/  USHF.R.U32.HI UR5, URZ, 0x1, UR6 ;  /* 0x000000013f057899 */ /* 0x000fe40008011606 */
[----:B------:R-:W-:Y:S02]  /*26b0*/  UISETP.GT.U32.AND UP0, UPT, UR6, 0x1, UPT ;  /* 0x000000010600788c */ /* 0x000fe4000bf04070 */
[----:B------:R-:W-:Y:S01]  /*26c0*/  ULOP3.LUT UR5, UR5, 0x1, URZ, 0xc0, !UPT ;  /* 0x0000000105057892 */ /* 0x000fe2000f8ec03f */
[----:B------:R-:W1:Y:S01]  /*26d0*/  SYNCS.PHASECHK.TRANS64.TRYWAIT P0, [R157+UR45+0x10], R0 ;  /* 0x000010009d0075a7 */ /* 0x000e62000800016d */
[----:B------:R-:W-:Y:S01]  /*26e0*/  UISETP.LT.U32.AND UP0, UPT, UR4, 0x7f, UP0 ;  /* 0x0000007f0400788c */ /* 0x000fe20008701070 */
[----:B------:R-:W-:Y:S01]  /*26f0*/  SHF.R.S32.HI R13, RZ, 0x1f, R12 ;  /* 0x0000001fff0d7819 */ /* 0x000fe2000001140c */
[----:B------:R-:W-:-:S02]  /*2700*/  UISETP.NE.U32.AND UP1, UPT, UR5, 0x1, UPT ;  /* 0x000000010500788c */ /* 0x000fc4000bf25070 */
[----:B------:R-:W-:Y:S02]  /*2710*/  USEL UR5, URZ, 0x1, !UP0 ;  /* 0x000000013f057887 */ /* 0x000fe4000c000000 */
[----:B------:R-:W-:-:S04]  /*2720*/  UISETP.GT.U32.AND UP1, UPT, UR4, 0x7e, !UP1 ;  /* 0x0000007e0400788c */ /* 0x000fc8000cf24070 */
[----:B------:R-:W-:-:S04]  /*2730*/  USEL UR4, URZ, 0x1, !UP1 ;  /* 0x000000013f047887 */ /* 0x000fc8000c800000 */
[----:B------:R-:W-:Y:S01]  /*2740*/  ULOP3.LUT UR48, UR4, UR48, UR5, 0x96, !UPT ;  /* 0x0000003004307292 */ /* 0x000fe2000f8e9605 */
[----:B01----:R-:W-:Y:S11]  /*2750*/  @!P0 BRA `(.L_x_34) ;  /* 0x0000009400548947 */ /* 0x003ff60003800000 */
.L_x_314:
[----:B------:R-:W-:Y:S01]  /*2760*/  IMAD.SHL.U32 R4, R18, 0x40, RZ ;  /* 0x0000004012047824 */ /* 0x000fe200078e00ff */
[----:B------:R-:W-:Y:S01]  /*2770*/  ULDC UR6, c[0x0][0x284] ;  /* 0x0000a10000067ab9 */ /* 0x000fe20000000800 */
[----:B------:R-:W-:Y:S01]  /*2780*/  IMAD.SHL.U32 R14, R2, 0x100, RZ ;  /* 0x00000100020e7824 */ /* 0x000fe200078e00ff */
[----:B------:R-:W-:Y:S01]  /*2790*/  SHF.R.S32.HI R167, RZ, 0x1f, R19 ;  /* 0x0000001fffa77819 */ /* 0x000fe20000011413 */
[----:B------:R-:W-:Y:S01]  /*27a0*/  ULDC.64 UR4, c[0x0][0x5d0] ;  /* 0x0001740000047ab9 */ /* 0x000fe20000000a00 */
[----:B------:R-:W-:Y:S01]  /*27b0*/  ISETP.GE.AND P0, PT, R4, UR6, PT ;  /* 0x0000000604007c0c */ /* 0x000fe2000bf06270 */
[----:B------:R-:W-:Y:S01]  /*27c0*/  IMAD.WIDE.U32 R2, R19, UR4, R12 ;  /* 0x0000000413027c25 */ /* 0x000fe2000f8e000c */
[----:B------:R-:W-:Y:S01]  /*27d0*/  SHF.R.S32.HI R15, RZ, 0x1f, R14 ;  /* 0x0000001fff0f7819 */ /* 0x000fe2000001140e */
[----:B------:R-:W-:Y:S01]  /*27e0*/  ULOP3.LUT UR44, UR44, 0x1, URZ, 0xc0, !UPT ;  /* 0x000000012c2c7892 */ /* 0x000fe2000f8ec03f */
[C---:B------:R-:W-:Y:S01]  /*27f0*/  ISETP.GE.OR P0, PT, R14.reuse, R7, P0 ;  /* 0x000000070e00720c */ /* 0x040fe20000706670 */
[----:B0-----:R-:W-:Y:S01]  /*2800*/  IMAD R0, R167, UR4, RZ ;  /* 0x00000004a7007c24 */ /* 0x001fe2000f8e02ff */
[----:B------:R-:W-:-:S03]  /*2810*/  IADD3 R164, P1, R14, R2, RZ ;  /* 0x000000020ea47210 */ /* 0x000fc60007f3e0ff */
[----:B------:R-:W-:-:S05]  /*2820*/  IMAD R5, R19, UR5, R0 ;  /* 0x0000000513057c24 */ /* 0x000fca000f8e0200 */
[----:B------:R-:W-:-:S03]  /*2830*/  IADD3.X R165, R15, R3, R5, P1, !PT ;  /* 0x000000030fa57210 */ /* 0x000fc60000ffe405 */
[----:B------:R-:W-:Y:S05]  /*2840*/  @P0 BRA `(.L_x_35) ;  /* 0x0000007c000c0947 */ /* 0x000fea0003800000 */
[----:B------:R-:W0:Y:S01]  /*2850*/  LDC.64 R10, c[0x0][0x5c8] ;  /* 0x00017200ff0a7b82 */ /* 0x000e220000000a00 */
[----:B-----5:R-:W-:Y:S01]  /*2860*/  FSETP.NEU.AND P0, PT, R22, RZ, PT ;  /* 0x000000ff1600720b */ /* 0x020fe20003f0d000 */
[----:B------:R-:W-:Y:S01]  /*2870*/  IMAD R3, R156, -0x2, R7 ;  /* 0xfffffffe9c037824 */ /* 0x000fe200078e0207 */
[----:B------:R-:W-:Y:S01]  /*2880*/  BSSY B0, `(.L_x_35) ;  /* 0x00007bf000007945 */ /* 0x000fe20003800000 */
[----:B------:R-:W-:-:S04]  /*2890*/  IMAD.WIDE R162, R18, 0x40, R154 ;  /* 0x0000004012a27825 */ /* 0x000fc800078e029a */
[----:B------:R-:W-:Y:S02]  /*28a0*/  IMAD.IADD R0, R3, 0x1, -R14 ;  /* 0x0000000103007824 */ /* 0x000fe400078e0a0e */
[----:B------:R-:W-:-:S03]  /*28b0*/  IMAD.IADD R2, R161, 0x1, -R4 ;  /* 0x00000001a1027824 */ /* 0x000fc600078e0a04 */
[----:B------:R-:W-:-:S04]  /*28c0*/  ISETP.GT.AND P2, PT, R0, RZ, PT ;  /* 0x000000ff0000720c */ /* 0x000fc80003f44270 */
[----:B------:R-:W-:Y:S01]  /*28d0*/  ISETP.GT.AND P4, PT, R2, RZ, P2 ;  /* 0x000000ff0200720c */ /* 0x000fe20001784270 */
[-C--:B0-----:R-:W-:Y:S02]  /*28e0*/  IMAD R3, R163, R10.reuse, RZ ;  /* 0x0000000aa3037224 */ /* 0x081fe400078e02ff */
[----:B------:R-:W-:-:S04]  /*28f0*/  IMAD.WIDE.U32 R164, R162, R10, R164 ;  /* 0x0000000aa2a47225 */ /* 0x000fc800078e00a4 */
[----:B------:R-:W-:-:S04]  /*2900*/  IMAD R3, R162, R11, R3 ;  /* 0x0000000ba2037224 */ /* 0x000fc800078e0203 */
[----:B------:R-:W-:Y:S01]  /*2910*/  IMAD.IADD R173, R165, 0x1, R3 ;  /* 0x00000001a5ad7824 */ /* 0x000fe200078e0203 */
[----:B------:R-:W-:Y:S06]  /*2920*/  @!P0 BRA `(.L_x_36) ;  /* 0x0000005400988947 */ /* 0x000fec0003800000 */
[----:B------:R-:W0:Y:S01]  /*2930*/  LDC.64 R20, c[0x0][0x5b8] ;  /* 0x00016e00ff147b82 */ /* 0x000e220000000a00 */
[----:B------:R-:W-:-:S07]  /*2940*/  ULDC.64 UR4, c[0x0][0x5c0] ;  /* 0x0001700000047ab9 */ /* 0x000fce0000000a00 */
[----:B------:R-:W1:Y:S08]  /*2950*/  LDC.64 R174, c[0x0][0x5b0] ;  /* 0x00016c00ffae7b82 */ /* 0x000e700000000a00 */
[----:B------:R-:W2:Y:S01]  /*2960*/  LDC.64 R8, c[0x0][0x5a8] ;  /* 0x00016a00ff087b82 */ /* 0x000ea20000000a00 */
[-C--:B0-----:R-:W-:Y:S02]  /*2970*/  IMAD R6, R167, R20.reuse, RZ ;  /* 0x00000014a7067224 */ /* 0x081fe400078e02ff */
[----:B------:R-:W-:-:S04]  /*2980*/  IMAD.WIDE.U32 R4, R19, R20, R12 ;  /* 0x0000001413047225 */ /* 0x000fc800078e000c */
[----:B------:R-:W-:Y:S01]  /*2990*/  IMAD R165, R19, R21, R6 ;  /* 0x0000001513a57224 */ /* 0x000fe200078e0206 */
[----:B------:R-:W-:Y:S01]  /*29a0*/  IADD3 R166, P0, R14, R4, RZ ;  /* 0x000000040ea67210 */ /* 0x000fe20007f1e0ff */
[----:B-1----:R-:W-:-:S03]  /*29b0*/  IMAD R3, R163, R174, RZ ;  /* 0x000000aea3037224 */ /* 0x002fc600078e02ff */
[----:B------:R-:W-:Y:S01]  /*29c0*/  IADD3.X R167, R15, R5, R165, P0, !PT ;  /* 0x000000050fa77210 */ /* 0x000fe200007fe4a5 */
[C---:B------:R-:W-:Y:S02]  /*29d0*/  IMAD R163, R162.reuse, R175, R3 ;  /* 0x000000afa2a37224 */ /* 0x040fe400078e0203 */
[----:B------:R-:W-:-:S04]  /*29e0*/  IMAD.WIDE.U32 R4, R162, R174, R166 ;  /* 0x000000aea2047225 */ /* 0x000fc800078e00a6 */
[----:B------:R-:W-:Y:S01]  /*29f0*/  IMAD.IADD R3, R5, 0x1, R163 ;  /* 0x0000000105037824 */ /* 0x000fe200078e02a3 */
[----:B--2---:R-:W-:-:S04]  /*2a00*/  LEA R6, P0, R4, R8, 0x2 ;  /* 0x0000000804067211 */ /* 0x004fc800078010ff */
[----:B------:R-:W-:-:S05]  /*2a10*/  LEA.HI.X R7, R4, R9, R3, 0x2, P0 ;  /* 0x0000000904077211 */ /* 0x000fca00000f1403 */
[----:B------:R0:W2:Y:S01]  /*2a20*/  @P4 LDG.E.LTC128B R3, desc[UR50][R6.64] ;  /* 0x0000003206034981 */ /* 0x0000a2000c1e1920 */
[----:B------:R-:W-:Y:S01]  /*2a30*/  IMAD.WIDE.U32 R4, R162, R174, R14 ;  /* 0x000000aea2047225 */ /* 0x000fe200078e000e */
[C---:B------:R-:W-:Y:S01]  /*2a40*/  SHF.L.U64.HI R171, R174.reuse, 0x3, R175 ;  /* 0x00000003aeab7819 */ /* 0x040fe200000102af */
[----:B------:R-:W-:Y:S02]  /*2a50*/  BSSY B1, `(.L_x_37) ;  /* 0x0000014000017945 */ /* 0x000fe40003800000 */
[----:B------:R-:W-:Y:S01]  /*2a60*/  IMAD.SHL.U32 R170, R174, 0x8, RZ ;  /* 0x00000008aeaa7824 */ /* 0x000fe200078e00ff */
[----:B------:R-:W-:Y:S02]  /*2a70*/  IADD3 R168, P0, R12, R4, RZ ;  /* 0x000000040ca87210 */ /* 0x000fe40007f1e0ff */
[----:B------:R-:W-:Y:S01]  /*2a80*/  LEA R4, P1, R164, UR4, 0x2 ;  /* 0x00000004a4047c11 */ /* 0x000fe2000f8210ff */
[----:B------:R-:W-:Y:S01]  /*2a90*/  IMAD.WIDE.U32 R170, R162, R174, R170 ;  /* 0x000000aea2aa7225 */ /* 0x000fe200078e00aa */
[----:B------:R-:W-:-:S02]  /*2aa0*/  IADD3.X R169, R13, R163, R5, P0, !PT ;  /* 0x000000a30da97210 */ /* 0x000fc400007fe405 */
[----:B------:R-:W-:Y:S02]  /*2ab0*/  LEA.HI.X R5, R164, UR5, R173, 0x2, P1 ;  /* 0x00000005a4057c11 */ /* 0x000fe400088f14ad */
[----:B------:R-:W-:Y:S01]  /*2ac0*/  ISETP.GT.AND P0, PT, R0, 0x1, PT ;  /* 0x000000010000780c */ /* 0x000fe20003f04270 */
[----:B------:R-:W-:-:S03]  /*2ad0*/  IMAD.WIDE.U32 R168, R19, R20, R168 ;  /* 0x0000001413a87225 */ /* 0x000fc600078e00a8 */
[----:B------:R-:W-:Y:S01]  /*2ae0*/  ISETP.GT.AND P1, PT, R2, RZ, P0 ;  /* 0x000000ff0200720c */ /* 0x000fe20000724270 */
[----:B0-----:R-:W-:Y:S01]  /*2af0*/  IMAD.IADD R7, R165, 0x1, R169 ;  /* 0x00000001a5077824 */ /* 0x001fe200078e02a9 */
[----:B------:R-:W-:-:S04]  /*2b00*/  LEA R6, P3, R168, R8, 0x2 ;  /* 0x00000008a8067211 */ /* 0x000fc800078610ff */
[----:B------:R-:W-:Y:S02]  /*2b10*/  LEA.HI.X R7, R168, R9, R7, 0x2, P3 ;  /* 0x00000009a8077211 */ /* 0x000fe400018f1407 */
[----:B--2---:R-:W-:-:S05]  /*2b20*/  LOP3.LUT R21, R3, 0xffffe000, RZ, 0xc0, !PT ;  /* 0xffffe00003157812 */ /* 0x004fca00078ec0ff */
[----:B------:R-:W-:-:S04]  /*2b30*/  FMUL R21, R21, R22 ;  /* 0x0000001615157220 */ /* 0x000fc80000400000 */
[----:B------:R-:W-:-:S05]  /*2b40*/  FFMA R21, R24, R23, R21 ;  /* 0x0000001718157223 */ /* 0x000fca0000000015 */
[----:B------:R-:W-:-:S05]  /*2b50*/  F2FP.TF32.F32.PACK_B R21, R21 ;  /* 0x00000015ff15723e */ /* 0x000fca00024050ff */
[----:B------:R0:W-:Y:S01]  /*2b60*/  @P4 STG.E desc[UR50][R4.64], R21 ;  /* 0x0000001504004986 */ /* 0x0001e2000c101932 */
[----:B------:R-:W-:Y:S05]  /*2b70*/  @!P1 BRA `(.L_x_38) ;  /* 0x0000000000049947 */ /* 0x000fea0003800000 */
[----:B------:R1:W5:Y:S02]  /*2b80*/  LDG.E.LTC128B R3, desc[UR50][R6.64+0x4] ;  /* 0x0000043206037981 */ /* 0x000364000c1e1920 */
.L_x_38:
[----:B------:R-:W-:Y:S05]  /*2b90*/  BSYNC B1 ;  /* 0x0000000000017941 */ /* 0x000fea0003800000 */
.L_x_37:
[----:B0----5:R-:W-:Y:S01]  /*2ba0*/  LOP3.LUT R21, R3, 0xffffe000, RZ, 0xc0, !PT ;  /* 0xffffe00003157812 */ /* 0x021fe200078ec0ff */
[----:B------:R-:W-:Y:S01]  /*2bb0*/  IMAD.IADD R169, R163, 0x1, R171 ;  /* 0x00000001a3a97824 */ /* 0x000fe200078e02ab */
[----:B------:R-:W-:Y:S02]  /*2bc0*/  IADD3 R162, P3, R166, R170, RZ ;  /* 0x000000aaa6a27210 */ /* 0x000fe40007f7e0ff */
[----:B------:R-:W-:Y:S01]  /*2bd0*/  ISETP.GT.AND P2, PT, R2, 0x8, P2 ;  /* 0x000000080200780c */ /* 0x000fe20001744270 */
[----:B------:R-:W-:Y:S02]  /*2be0*/  FMUL R18, R21, R22 ;  /* 0x0000001615127220 */ /* 0x000fe40000400000 */
[----:B------:R-:W-:Y:S01]  /*2bf0*/  IMAD.X R166, R169, 0x1, R167, P3 ;  /* 0x00000001a9a67824 */ /* 0x000fe200018e06a7 */
[----:B------:R-:W-:Y:S01]  /*2c00*/  LEA R24, P3, R162, R8, 0x2 ;  /* 0x00000008a2187211 */ /* 0x000fe200078610ff */
[----:B------:R-:W-:Y:S01]  /*2c10*/  FFMA R163, R25, R23, R18 ;  /* 0x0000001719a37223 */ /* 0x000fe20000000012 */
[----:B------:R-:W-:-:S02]  /*2c20*/  IMAD.MOV.U32 R18, RZ, RZ, R3 ;  /* 0x000000ffff127224 */ /* 0x000fc400078e0003 */
[----:B------:R-:W-:Y:S02]  /*2c30*/  LEA.HI.X R25, R162, R9, R166, 0x2, P3 ;  /* 0x00000009a2197211 */ /* 0x000fe400018f14a6 */
[----:B------:R-:W-:-:S05]  /*2c40*/  F2FP.TF32.F32.PACK_B R163, R163 ;  /* 0x000000a3ffa3723e */ /* 0x000fca00024050ff */
[----:B------:R0:W-:Y:S04]  /*2c50*/  @P1 STG.E desc[UR50][R4.64+0x4], R163 ;  /* 0x000004a304001986 */ /* 0x0001e8000c101932 */
[----:B------:R-:W2:Y:S01]  /*2c60*/  @P2 LDG.E.LTC128B R18, desc[UR50][R24.64] ;  /* 0x0000003218122981 */ /* 0x000ea2000c1e1920 */
[----:B------:R-:W-:Y:S01]  /*2c70*/  IADD3 R12, P1, P3, R12, R170, R14 ;  /* 0x000000aa0c0c7210 */ /* 0x000fe20007b3e00e */
[----:B------:R-:W-:Y:S01]  /*2c80*/  BSSY B1, `(.L_x_39) ;  /* 0x0000011000017945 */ /* 0x000fe20003800000 */
[C---:B------:R-:W-:Y:S02]  /*2c90*/  SHF.L.U64.HI R11, R10.reuse, 0x5, R11 ;  /* 0x000000050a0b7819 */ /* 0x040fe4000001020b */
[----:B------:R-:W-:Y:S02]  /*2ca0*/  IADD3.X R13, R13, R169, R15, P1, P3 ;  /* 0x000000a90d0d7210 */ /* 0x000fe40000fe640f */
[----:B------:R-:W-:-:S02]  /*2cb0*/  LEA R10, P1, R10, R4, 0x5 ;  /* 0x000000040a0a7211 */ /* 0x000fc400078228ff */
[----:B------:R-:W-:Y:S01]  /*2cc0*/  ISETP.GT.AND P0, PT, R2, 0x8, P0 ;  /* 0x000000080200780c */ /* 0x000fe20000704270 */
[----:B------:R-:W-:-:S04]  /*2cd0*/  IMAD.WIDE.U32 R20, R19, R20, R12 ;  /* 0x0000001413147225 */ /* 0x000fc800078e000c */
[----:B------:R-:W-:Y:S01]  /*2ce0*/  IMAD.X R11, R11, 0x1, R5, P1 ;  /* 0x000000010b0b7824 */ /* 0x000fe200008e0605 */
[----:B------:R-:W-:Y:S02]  /*2cf0*/  LEA R8, P3, R20, R8, 0x2 ;  /* 0x0000000814087211 */ /* 0x000fe400078610ff */
[----:B--2---:R-:W-:-:S05]  /*2d00*/  LOP3.LUT R3, R18, 0xffffe000, RZ, 0xc0, !PT ;  /* 0xffffe00012037812 */ /* 0x004fca00078ec0ff */
[----:B------:R-:W-:-:S04]  /*2d10*/  FMUL R3, R3, R22 ;  /* 0x0000001603037220 */ /* 0x000fc80000400000 */
[----:B------:R-:W-:Y:S01]  /*2d20*/  FFMA R13, R26, R23, R3 ;  /* 0x000000171a0d7223 */ /* 0x000fe20000000003 */
[----:B------:R-:W-:-:S04]  /*2d30*/  IMAD.IADD R3, R165, 0x1, R21 ;  /* 0x00000001a5037824 */ /* 0x000fc800078e0215 */
[----:B------:R-:W-:Y:S02]  /*2d40*/  F2FP.TF32.F32.PACK_B R13, R13 ;  /* 0x0000000dff0d723e */ /* 0x000fe400024050ff */
[----:B------:R-:W-:-:S03]  /*2d50*/  LEA.HI.X R9, R20, R9, R3, 0x2, P3 ;  /* 0x0000000914097211 */ /* 0x000fc600018f1403 */
[----:B------:R0:W-:Y:S01]  /*2d60*/  @P2 STG.E desc[UR50][R10.64], R13 ;  /* 0x0000000d0a002986 */ /* 0x0001e2000c101932 */
[----:B------:R-:W-:Y:S05]  /*2d70*/  @!P0 BRA `(.L_x_40) ;  /* 0x0000000000048947 */ /* 0x000fea0003800000 */
[----:B------:R2:W5:Y:S02]  /*2d80*/  LDG.E.LTC128B R18, desc[UR50][R8.64+0x4] ;  /* 0x0000043208127981 */ /* 0x000564000c1e1920 */
.L_x_40:
[----:B------:R-:W-:Y:S05]  /*2d90*/  BSYNC B1 ;  /* 0x0000000000017941 */ /* 0x000fea0003800000 */
.L_x_39:
[----:B-----5:R-:W-:Y:S01]  /*2da0*/  LOP3.LUT R3, R18, 0xffffe000, RZ, 0xc0, !PT ;  /* 0xffffe00012037812 */ /* 0x020fe200078ec0ff */
[----:B------:R-:W-:Y:S01]  /*2db0*/  BSSY B1, `(.L_x_41) ;  /* 0x0000009000017945 */ /* 0x000fe20003800000 */
[----:B------:R-:W-:-:S03]  /*2dc0*/  ISETP.GT.AND P1, PT, R0, 0x8, PT ;  /* 0x000000080000780c */ /* 0x000fc60003f24270 */
[----:B------:R-:W-:Y:S01]  /*2dd0*/  FMUL R12, R3, R22 ;  /* 0x00000016030c7220 */ /* 0x000fe20000400000 */
[----:B------:R-:W-:-:S03]  /*2de0*/  ISETP.GT.AND P2, PT, R2, RZ, P1 ;  /* 0x000000ff0200720c */ /* 0x000fc60000f44270 */
[----:B------:R-:W-:-:S05]  /*2df0*/  FFMA R27, R27, R23, R12 ;  /* 0x000000171b1b7223 */ /* 0x000fca000000000c */
[----:B------:R-:W-:-:S05]  /*2e00*/  F2FP.TF32.F32.PACK_B R27, R27 ;  /* 0x0000001bff1b723e */ /* 0x000fca00024050ff */
[----:B------:R3:W-:Y:S01]  /*2e10*/  @P0 STG.E desc[UR50][R10.64+0x4], R27 ;  /* 0x0000041b0a000986 */ /* 0x0007e2000c101932 */
[----:B------:R-:W-:Y:S05]  /*2e20*/  @!P2 BRA `(.L_x_42) ;  /* 0x000000000004a947 */ /* 0x000fea0003800000 */
[----:B------:R4:W5:Y:S02]  /*2e30*/  LDG.E.LTC128B R18, desc[UR50][R6.64+0x20] ;  /* 0x0000203206127981 */ /* 0x000964000c1e1920 */
.L_x_42:
[----:B------:R-:W-:Y:S05]  /*2e40*/  BSYNC B1 ;  /* 0x0000000000017941 */ /* 0x000fea0003800000 */
.L_x_41:
        /* <DEDUP_REMOVED lines=10> */
.L_x_44:
[----:B------:R-:W-:Y:S05]  /*2ef0*/  BSYNC B1 ;  /* 0x0000000000017941 */ /* 0x000fea0003800000 */
.L_x_43:
[----:B0----5:R-:W-:Y:S01]  /*2f00*/  LOP3.LUT R3, R18, 0xffffe000, RZ, 0xc0, !PT ;  /* 0xffffe00012037812 */ /* 0x021fe200078ec0ff */
[----:B------:R-:W-:Y:S01]  /*2f10*/  BSSY B1, `(.L_x_45) ;  /* 0x0000008000017945 */ /* 0x000fe20003800000 */
[----:B------:R-:W-:-:S03]  /*2f20*/  ISETP.GT.AND P1, PT, R2, 0x8, P1 ;  /* 0x000000080200780c */ /* 0x000fc60000f24270 */
[----:B------:R-:W-:-:S04]  /*2f30*/  FMUL R12, R3, R22 ;  /* 0x00000016030c7220 */ /* 0x000fc80000400000 */
[----:B------:R-:W-:-:S05]  /*2f40*/  FFMA R29, R29, R23, R12 ;  /* 0x000000171d1d7223 */ /* 0x000fca000000000c */
[----:B------:R-:W-:-:S05]  /*2f50*/  F2FP.TF32.F32.PACK_B R29, R29 ;  /* 0x0000001dff1d723e */ /* 0x000fca00024050ff */
[----:B------:R0:W-:Y:S01]  /*2f60*/  @P3 STG.E desc[UR50][R4.64+0x24], R29 ;  /* 0x0000241d04003986 */ /* 0x0001e2000c101932 */
[----:B------:R-:W-:Y:S05]  /*2f70*/  @!P1 BRA `(.L_x_46) ;  /* 0x0000000000049947 */ /* 0x000fea0003800000 */
[----:B------:R0:W5:Y:S02]  /*2f80*/  LDG.E.LTC128B R18, desc[UR50][R8.64+0x20] ;  /* 0x0000203208127981 */ /* 0x000164000c1e1920 */
.L_x_46:
[----:B------:R-:W-:Y:S05]  /*2f90*/  BSYNC B1 ;  /* 0x0000000000017941 */ /* 0x000fea0003800000 */
.L_x_45:
[----:B-----5:R-:W-:Y:S01]  /*2fa0*/  LOP3.LUT R3, R18, 0xffffe000, RZ, 0xc0, !PT ;  /* 0xffffe00012037812 */ /* 0x020fe200078ec0ff */
        /* <DEDUP_REMOVED lines=8> */
.L_x_48:
[----:B------:R-:W-:Y:S05]  /*3030*/  BSYNC B1 ;  /* 0x0000000000017941 */ /* 0x000fea0003800000 */
.L_x_47:
[----:B0----5:R-:W-:Y:S01]  /*3040*/  LOP3.LUT R3, R18, 0xffffe000, RZ, 0xc0, !PT ;  /* 0xffffe00012037812 */ /* 0x021fe200078ec0ff */
        /* <DEDUP_REMOVED lines=9> */
.L_x_50:
[----:B------:R-:W-:Y:S05]  /*30e0*/  BSYNC B1 ;  /* 0x0000000000017941 */ /* 0x000fea0003800000 */
.L_x_49:
        /* <DEDUP_REMOVED lines=10> */
.L_x_52:
[----:B------:R-:W-:Y:S05]  /*3190*/  BSYNC B1 ;  /* 0x0000000000017941 */ /* 0x000fea0003800000 */
.L_x_51:
        /* <DEDUP_REMOVED lines=9> */
.L_x_54:
[----:B------:R-:W-:Y:S05]  /*3230*/  BSYNC B1 ;  /* 0x0000000000017941 */ /* 0x000fea0003800000 */
.L_x_53:
        /* <DEDUP_REMOVED lines=9> */
.L_x_56:
[----:B------:R-:W-:Y:S05]  /*32d0*/  BSYNC B1 ;  /* 0x0000000000017941 */ /* 0x000fea0003800000 */
.L_x_55:
        /* <DEDUP_REMOVED lines=10> */
.L_x_58:
[----:B------:R-:W-:Y:S05]  /*3380*/  BSYNC B1 ;  /* 0x0000000000017941 */ /* 0x000fea0003800000 */
.L_x_57:
        /* <DEDUP_REMOVED lines=10> */
.L_x_60:
[----:B------:R-:W-:Y:S05]  /*3430*/  BSYNC B1 ;  /* 0x0000000000017941 */ /* 0x000fea0003800000 */
.L_x_59:
        /* <DEDUP_REMOVED lines=9> */
.L_x_62:
[----:B------:R-:W-:Y:S05]  /*34d0*/  BSYNC B1 ;  /* 0x0000000000017941 */ /* 0x000fea0003800000 */
.L_x_61:
        /* <DEDUP_REMOVED lines=9> */
.L_x_64:
[----:B------:R-:W-:Y:S05]  /*3570*/  BSYNC B1 ;  /* 0x0000000000017941 */ /* 0x000fea0003800000 */
.L_x_63:
        /* <DEDUP_REMOVED lines=10> */
.L_x_66:
[----:B------:R-:W-:Y:S05]  /*3620*/  BSYNC B1 ;  /* 0x0000000000017941 */ /* 0x000fea0003800000 */
.L_x_65:
        /* <DEDUP_REMOVED lines=10> */
.L_x_68:
[----:B------:R-:W-:Y:S05]  /*36d0*/  BSYNC B1 ;  /* 0x0000000000017941 */ /* 0x000fea0003800000 */
.L_x_67:
        /* <DEDUP_REMOVED lines=9> */
.L_x_70:
[----:B------:R-:W-:Y:S05]  /*3770*/  BSYNC B1 ;  /* 0x0000000000017941 */ /* 0x000fea0003800000 */
.L_x_69:
        /* <DEDUP_REMOVED lines=9> */
.L_x_72:
[----:B------:R-:W-:Y:S05]  /*3810*/  BSYNC B1 ;  /* 0x0000000000017941 */ /* 0x000fea0003800000 */
.L_x_71:
        /* <DEDUP_REMOVED lines=10> */
.L_x_74:
[----:B------:R-:W-:Y:S05]  /*38c0*/  BSYNC B1 ;  /* 0x0000000000017941 */ /* 0x000fea0003800000 */
.L_x_73:
        /* <DEDUP_REMOVED lines=10> */
.L_x_76:
[----:B------:R-:W-:Y:S05]  /*3970*/  BSYNC B1 ;  /* 0x0000000000017941 */ /* 0x000fea0003800000 */
.L_x_75:
        /* <DEDUP_REMOVED lines=9> */
.L_x_78:
[----:B------:R-:W-:Y:S05]  /*3a10*/  BSYNC B1 ;  /* 0x0000000000017941 */ /* 0x000fea0003800000 */
.L_x_77:
        /* <DEDUP_REMOVED lines=9> */
.L_x_80:
[----:B------:R-:W-:Y:S05]  /*3ab0*/  BSYNC B1 ;  /* 0x0000000000017941 */ /* 0x000fea0003800000 */
.L_x_79:
        /* <DEDUP_REMOVED lines=10> */
.L_x_82:
[----:B------:R-:W-:Y:S05]  /*3b60*/  BSYNC B1 ;  /* 0x0000000000017941 */ /* 0x000fea0003800000 */
.L_x_81:
        /* <DEDUP_REMOVED lines=10> */
.L_x_84:
[----:B------:R-:W-:Y:S05]  /*3c10*/  BSYNC B1 ;  /* 0x0000000000017941 */ /* 0x000fea0003800000 */
.L_x_83:
        /* <DEDUP_REMOVED lines=9> */
.L_x_86:
[----:B------:R-:W-:Y:S05]  /*3cb0*/  BSYNC B1 ;  /* 0x0000000000017941 */ /* 0x000fea0003800000 */
.L_x_85:
        /* <DEDUP_REMOVED lines=9> */
.L_x_88:
[----:B------:R-:W-:Y:S05]  /*3d50*/  BSYNC B1 ;  /* 0x0000000000017941 */ /* 0x000fea0003800000 */
.L_x_87:
        /* <DEDUP_REMOVED lines=10> */
.L_x_90:
[----:B------:R-:W-:Y:S05]  /*3e00*/  BSYNC B1 ;  /* 0x0000000000017941 */ /* 0x000fea0003800000 */
.L_x_89:
        /* <DEDUP_REMOVED lines=10> */
.L_x_92:
[----:B------:R-:W-:Y:S05]  /*3eb0*/  BSYNC B1 ;  /* 0x0000000000017941 */ /* 0x000fea0003800000 */
.L_x_91:
        /* <DEDUP_REMOVED lines=9> */
.L_x_94:
[----:B------:R-:W-:Y:S05]  /*3f50*/  BSYNC B1 ;  /* 0x0000000000017941 */ /* 0x000fea0003800000 */
.L_x_93:
        /* <DEDUP_REMOVED lines=9> */
.L_x_96:
[----:B------:R-:W-:Y:S05]  /*3ff0*/  BSYNC B1 ;  /* 0x0000000000017941 */ /* 0x000fea0003800000 */
.L_x_95:
        /* <DEDUP_REMOVED lines=10> */
.L_x_98:
[----:B------:R-:W-:Y:S05]  /*40a0*/  BSYNC B1 ;  /* 0x0000000000017941 */ /* 0x000fea0003800000 */
.L_x_97:
        /* <DEDUP_REMOVED lines=10> */
.L_x_100:
[----:B------:R-:W-:Y:S05]  /*4150*/  BSYNC B1 ;  /* 0x0000000000017941 */ /* 0x000fea0003800000 */
.L_x_99:
        /* <DEDUP_REMOVED lines=9> */
.L_x_102:
[----:B------:R-:W-:Y:S05]  /*41f0*/  BSYNC B1 ;  /* 0x0000000000017941 */ /* 0x000fea0003800000 */
.L_x_101:
        /* <DEDUP_REMOVED lines=9> */
.L_x_104:
[----:B------:R-:W-:Y:S05]  /*4290*/  BSYNC B1 ;  /* 0x0000000000017941 */ /* 0x000fea0003800000 */
.L_x_103:
        /* <DEDUP_REMOVED lines=10> */
.L_x_106:
[----:B------:R-:W-:Y:S05]  /*4340*/  BSYNC B1 ;  /* 0x0000000000017941 */ /* 0x000fea0003800000 */
.L_x_105:
        /* <DEDUP_REMOVED lines=10> */
.L_x_108:
[----:B------:R-:W-:Y:S05]  /*43f0*/  BSYNC B1 ;  /* 0x0000000000017941 */ /* 0x000fea0003800000 */
.L_x_107:
        /* <DEDUP_REMOVED lines=9> */
.L_x_110:
[----:B------:R-:W-:Y:S05]  /*4490*/  BSYNC B1 ;  /* 0x0000000000017941 */ /* 0x000fea0003800000 */
.L_x_109:
        /* <DEDUP_REMOVED lines=9> */
.L_x_112:
[----:B------:R-:W-:Y:S05]  /*4530*/  BSYNC B1 ;  /* 0x0000000000017941 */ /* 0x000fea0003800000 */
.L_x_111:
        /* <DEDUP_REMOVED lines=10> */
.L_x_114:
[----:B------:R-:W-:Y:S05]  /*45e0*/  BSYNC B1 ;  /* 0x0000000000017941 */ /* 0x000fea0003800000 */
.L_x_113:
        /* <DEDUP_REMOVED lines=10> */
.L_x_116:
[----:B------:R-:W-:Y:S05]  /*4690*/  BSYNC B1 ;  /* 0x0000000000017941 */ /* 0x000fea0003800000 */
.L_x_115:
        /* <DEDUP_REMOVED lines=9> */
.L_x_118:
[----:B------:R-:W-:Y:S05]  /*4730*/  BSYNC B1 ;  /* 0x0000000000017941 */ /* 0x000fea0003800000 */
.L_x_117:
        /* <DEDUP_REMOVED lines=9> */
.L_x_120:
[----:B------:R-:W-:Y:S05]  /*47d0*/  BSYNC B1 ;  /* 0x0000000000017941 */ /* 0x000fea0003800000 */
.L_x_119:
        /* <DEDUP_REMOVED lines=10> */
.L_x_122:
[----:B------:R-:W-:Y:S05]  /*4880*/  BSYNC B1 ;  /* 0x0000000000017941 */ /* 0x000fea0003800000 */
.L_x_121:
        /* <DEDUP_REMOVED lines=10> */
.L_x_124:
[----:B------:R-:W-:Y:S05]  /*4930*/  BSYNC B1 ;  /* 0x0000000000017941 */ /* 0x000fea0003800000 */
.L_x_123:
        /* <DEDUP_REMOVED lines=9> */
.L_x_126:
[----:B------:R-:W-:Y:S05]  /*49d0*/  BSYNC B1 ;  /* 0x0000000000017941 */ /* 0x000fea0003800000 */
.L_x_125:
        /* <DEDUP_REMOVED lines=9> */
.L_x_128:
[----:B------:R-:W-:Y:S05]  /*4a70*/  BSYNC B1 ;  /* 0x0000000000017941 */ /* 0x000fea0003800000 */
.L_x_127:
        /* <DEDUP_REMOVED lines=10> */
.L_x_130:
[----:B------:R-:W-:Y:S05]  /*4b20*/  BSYNC B1 ;  /* 0x0000000000017941 */ /* 0x000fea0003800000 */
.L_x_129:
        /* <DEDUP_REMOVED lines=10> */
.L_x_132:
[----:B------:R-:W-:Y:S05]  /*4bd0*/  BSYNC B1 ;  /* 0x0000000000017941 */ /* 0x000fea0003800000 */
.L_x_131:
        /* <DEDUP_REMOVED lines=9> */
.L_x_134:
[----:B------:R-:W-:Y:S05]  /*4c70*/  BSYNC B1 ;  /* 0x0000000000017941 */ /* 0x000fea0003800000 */
.L_x_133:
        /* <DEDUP_REMOVED lines=9> */
.L_x_136:
[----:B------:R-:W-:Y:S05]  /*4d10*/  BSYNC B1 ;  /* 0x0000000000017941 */ /* 0x000fea0003800000 */
.L_x_135:
        /* <DEDUP_REMOVED lines=10> */
.L_x_138:
[----:B------:R-:W-:Y:S05]  /*4dc0*/  BSYNC B1 ;  /* 0x0000000000017941 */ /* 0x000fea0003800000 */
.L_x_137:
        /* <DEDUP_REMOVED lines=10> */
.L_x_140:
[----:B------:R-:W-:Y:S05]  /*4e70*/  BSYNC B1 ;  /* 0x0000000000017941 */ /* 0x000fea0003800000 */
.L_x_139:
        /* <DEDUP_REMOVED lines=9> */
.L_x_142:
[----:B------:R-:W-:Y:S05]  /*4f10*/  BSYNC B1 ;  /* 0x0000000000017941 */ /* 0x000fea0003800000 */
.L_x_141:
        /* <DEDUP_REMOVED lines=9> */
.L_x_144:
[----:B------:R-:W-:Y:S05]  /*4fb0*/  BSYNC B1 ;  /* 0x0000000000017941 */ /* 0x000fea0003800000 */
.L_x_143:
        /* <DEDUP_REMOVED lines=10> */
.L_x_146:
[----:B------:R-:W-:Y:S05]  /*5060*/  BSYNC B1 ;  /* 0x0000000000017941 */ /* 0x000fea0003800000 */
.L_x_145:
        /* <DEDUP_REMOVED lines=10> */
.L_x_148:
[----:B------:R-:W-:Y:S05]  /*5110*/  BSYNC B1 ;  /* 0x0000000000017941 */ /* 0x000fea0003800000 */
.L_x_147:
        /* <DEDUP_REMOVED lines=9> */
.L_x_150:
[----:B------:R-:W-:Y:S05]  /*51b0*/  BSYNC B1 ;  /* 0x0000000000017941 */ /* 0x000fea0003800000 */
.L_x_149:
        /* <DEDUP_REMOVED lines=9> */
.L_x_152:
[----:B------:R-:W-:Y:S05]  /*5250*/  BSYNC B1 ;  /* 0x0000000000017941 */ /* 0x000fea0003800000 */
.L_x_151:
        /* <DEDUP_REMOVED lines=10> */
.L_x_154:
[----:B------:R-:W-:Y:S05]  /*5300*/  BSYNC B1 ;  /* 0x0000000000017941 */ /* 0x000fea0003800000 */
.L_x_153:
        /* <DEDUP_REMOVED lines=10> */
.L_x_156:
[----:B------:R-:W-:Y:S05]  /*53b0*/  BSYNC B1 ;  /* 0x0000000000017941 */ /* 0x000fea0003800000 */
.L_x_155:
        /* <DEDUP_REMOVED lines=9> */
.L_x_158:
[----:B------:R-:W-:Y:S05]  /*5450*/  BSYNC B1 ;  /* 0x0000000000017941 */ /* 0x000fea0003800000 */
.L_x_157:
        /* <DEDUP_REMOVED lines=9> */
.L_x_160:
[----:B------:R-:W-:Y:S05]  /*54f0*/  BSYNC B1 ;  /* 0x0000000000017941 */ /* 0x000fea0003800000 */
.L_x_159:
        /* <DEDUP_REMOVED lines=10> */
.L_x_162:
[----:B------:R-:W-:Y:S05]  /*55a0*/  BSYNC B1 ;  /* 0x0000000000017941 */ /* 0x000fea0003800000 */
.L_x_161:
        /* <DEDUP_REMOVED lines=10> */
.L_x_164:
[----:B------:R-:W-:Y:S05]  /*5650*/  BSYNC B1 ;  /* 0x0000000000017941 */ /* 0x000fea0003800000 */
.L_x_163:
        /* <DEDUP_REMOVED lines=9> */
.L_x_166:
[----:B------:R-:W-:Y:S05]  /*56f0*/  BSYNC B1 ;  /* 0x0000000000017941 */ /* 0x000fea0003800000 */
.L_x_165:
        /* <DEDUP_REMOVED lines=9> */
.L_x_168:
[----:B------:R-:W-:Y:S05]  /*5790*/  BSYNC B1 ;  /* 0x0000000000017941 */ /* 0x000fea0003800000 */
.L_x_167:
        /* <DEDUP_REMOVED lines=10> */
.L_x_170:
[----:B------:R-:W-:Y:S05]  /*5840*/  BSYNC B1 ;  /* 0x0000000000017941 */ /* 0x000fea0003800000 */
.L_x_169:
        /* <DEDUP_REMOVED lines=10> */
.L_x_172:
[----:B------:R-:W-:Y:S05]  /*58f0*/  BSYNC B1 ;  /* 0x0000000000017941 */ /* 0x000fea0003800000 */
.L_x_171:
        /* <DEDUP_REMOVED lines=9> */
.L_x_174:
[----:B------:R-:W-:Y:S05]  /*5990*/  BSYNC B1 ;  /* 0x0000000000017941 */ /* 0x000fea0003800000 */
.L_x_173:
        /* <DEDUP_REMOVED lines=9> */
.L_x_176:
[----:B------:R-:W-:Y:S05]  /*5a30*/  BSYNC B1 ;  /* 0x0000000000017941 */ /* 0x000fea0003800000 */
.L_x_175:
        /* <DEDUP_REMOVED lines=10> */
.L_x_178:
[----:B------:R-:W-:Y:S05]  /*5ae0*/  BSYNC B1 ;  /* 0x0000000000017941 */ /* 0x000fea0003800000 */
.L_x_177:
        /* <DEDUP_REMOVED lines=10> */
.L_x_180:
[----:B------:R-:W-:Y:S05]  /*5b90*/  BSYNC B1 ;  /* 0x0000000000017941 */ /* 0x000fea0003800000 */
.L_x_179:
        /* <DEDUP_REMOVED lines=9> */
.L_x_182:
[----:B------:R-:W-:Y:S05]  /*5c30*/  BSYNC B1 ;  /* 0x0000000000017941 */ /* 0x000fea0003800000 */
.L_x_181:
        /* <DEDUP_REMOVED lines=9> */
.L_x_184:
[----:B------:R-:W-:Y:S05]  /*5cd0*/  BSYNC B1 ;  /* 0x0000000000017941 */ /* 0x000fea0003800000 */
.L_x_183:
        /* <DEDUP_REMOVED lines=10> */
.L_x_186:
[----:B------:R-:W-:Y:S05]  /*5d80*/  BSYNC B1 ;  /* 0x0000000000017941 */ /* 0x000fea0003800000 */
.L_x_185:
        /* <DEDUP_REMOVED lines=10> */
.L_x_188:
[----:B------:R-:W-:Y:S05]  /*5e30*/  BSYNC B1 ;  /* 0x0000000000017941 */ /* 0x000fea0003800000 */
.L_x_187:
        /* <DEDUP_REMOVED lines=9> */
.L_x_190:
[----:B------:R-:W-:Y:S05]  /*5ed0*/  BSYNC B1 ;  /* 0x0000000000017941 */ /* 0x000fea0003800000 */
.L_x_189:
        /* <DEDUP_REMOVED lines=9> */
.L_x_192:
[----:B------:R-:W-:Y:S05]  /*5f70*/  BSYNC B1 ;  /* 0x0000000000017941 */ /* 0x000fea0003800000 */
.L_x_191:
        /* <DEDUP_REMOVED lines=10> */
.L_x_194:
[----:B------:R-:W-:Y:S05]  /*6020*/  BSYNC B1 ;  /* 0x0000000000017941 */ /* 0x000fea0003800000 */
.L_x_193:
        /* <DEDUP_REMOVED lines=10> */
.L_x_196:
[----:B------:R-:W-:Y:S05]  /*60d0*/  BSYNC B1 ;  /* 0x0000000000017941 */ /* 0x000fea0003800000 */
.L_x_195:
        /* <DEDUP_REMOVED lines=9> */
.L_x_198:
[----:B------:R-:W-:Y:S05]  /*6170*/  BSYNC B1 ;  /* 0x0000000000017941 */ /* 0x000fea0003800000 */
.L_x_197:
        /* <DEDUP_REMOVED lines=9> */
.L_x_200:
[----:B------:R-:W-:Y:S05]  /*6210*/  BSYNC B1 ;  /* 0x0000000000017941 */ /* 0x000fea0003800000 */
.L_x_199:
        /* <DEDUP_REMOVED lines=10> */
.L_x_202:
[----:B------:R-:W-:Y:S05]  /*62c0*/  BSYNC B1 ;  /* 0x0000000000017941 */ /* 0x000fea0003800000 */
.L_x_201:
        /* <DEDUP_REMOVED lines=10> */
.L_x_204:
[----:B------:R-:W-:Y:S05]  /*6370*/  BSYNC B1 ;  /* 0x0000000000017941 */ /* 0x000fea0003800000 */
.L_x_203:
        /* <DEDUP_REMOVED lines=9> */
.L_x_206:
[----:B------:R-:W-:Y:S05]  /*6410*/  BSYNC B1 ;  /* 0x0000000000017941 */ /* 0x000fea0003800000 */
.L_x_205:
        /* <DEDUP_REMOVED lines=9> */
.L_x_208:
[----:B------:R-:W-:Y:S05]  /*64b0*/  BSYNC B1 ;  /* 0x0000000000017941 */ /* 0x000fea0003800000 */
.L_x_207:
        /* <DEDUP_REMOVED lines=10> */
.L_x_210:
[----:B------:R-:W-:Y:S05]  /*6560*/  BSYNC B1 ;  /* 0x0000000000017941 */ /* 0x000fea0003800000 */
.L_x_209:
        /* <DEDUP_REMOVED lines=10> */
.L_x_212:
[----:B------:R-:W-:Y:S05]  /*6610*/  BSYNC B1 ;  /* 0x0000000000017941 */ /* 0x000fea0003800000 */
.L_x_211:
        /* <DEDUP_REMOVED lines=9> */
.L_x_214:
[----:B------:R-:W-:Y:S05]  /*66b0*/  BSYNC B1 ;  /* 0x0000000000017941 */ /* 0x000fea0003800000 */
.L_x_213:
        /* <DEDUP_REMOVED lines=9> */
.L_x_216:
[----:B------:R-:W-:Y:S05]  /*6750*/  BSYNC B1 ;  /* 0x0000000000017941 */ /* 0x000fea0003800000 */
.L_x_215:
        /* <DEDUP_REMOVED lines=10> */
.L_x_218:
[----:B------:R-:W-:Y:S05]  /*6800*/  BSYNC B1 ;  /* 0x0000000000017941 */ /* 0x000fea0003800000 */
.L_x_217:
        /* <DEDUP_REMOVED lines=10> */
.L_x_220:
[----:B------:R-:W-:Y:S05]  /*68b0*/  BSYNC B1 ;  /* 0x0000000000017941 */ /* 0x000fea0003800000 */
.L_x_219:
        /* <DEDUP_REMOVED lines=9> */
.L_x_222:
[----:B------:R-:W-:Y:S05]  /*6950*/  BSYNC B1 ;  /* 0x0000000000017941 */ /* 0x000fea0003800000 */
.L_x_221:
        /* <DEDUP_REMOVED lines=9> */
.L_x_224:
[----:B------:R-:W-:Y:S05]  /*69f0*/  BSYNC B1 ;  /* 0x0000000000017941 */ /* 0x000fea0003800000 */
.L_x_223:
        /* <DEDUP_REMOVED lines=10> */
.L_x_226:
[----:B------:R-:W-:Y:S05]  /*6aa0*/  BSYNC B1 ;  /* 0x0000000000017941 */ /* 0x000fea0003800000 */
.L_x_225:
        /* <DEDUP_REMOVED lines=10> */
.L_x_228:
[----:B------:R-:W-:Y:S05]  /*6b50*/  BSYNC B1 ;  /* 0x0000000000017941 */ /* 0x000fea0003800000 */
.L_x_227:
        /* <DEDUP_REMOVED lines=9> */
.L_x_230:
[----:B------:R-:W-:Y:S05]  /*6bf0*/  BSYNC B1 ;  /* 0x0000000000017941 */ /* 0x000fea0003800000 */
.L_x_229:
        /* <DEDUP_REMOVED lines=9> */
.L_x_232:
[----:B------:R-:W-:Y:S05]  /*6c90*/  BSYNC B1 ;  /* 0x0000000000017941 */ /* 0x000fea0003800000 */
.L_x_231:
        /* <DEDUP_REMOVED lines=10> */
.L_x_234:
[----:B------:R-:W-:Y:S05]  /*6d40*/  BSYNC B1 ;  /* 0x0000000000017941 */ /* 0x000fea0003800000 */
.L_x_233:
        /* <DEDUP_REMOVED lines=10> */
.L_x_236:
[----:B------:R-:W-:Y:S05]  /*6df0*/  BSYNC B1 ;  /* 0x0000000000017941 */ /* 0x000fea0003800000 */
.L_x_235:
        /* <DEDUP_REMOVED lines=9> */
.L_x_238:
[----:B------:R-:W-:Y:S05]  /*6e90*/  BSYNC B1 ;  /* 0x0000000000017941 */ /* 0x000fea0003800000 */
.L_x_237:
        /* <DEDUP_REMOVED lines=9> */
.L_x_240:
[----:B------:R-:W-:Y:S05]  /*6f30*/  BSYNC B1 ;  /* 0x0000000000017941 */ /* 0x000fea0003800000 */
.L_x_239:
        /* <DEDUP_REMOVED lines=10> */
.L_x_242:
[----:B------:R-:W-:Y:S05]  /*6fe0*/  BSYNC B1 ;  /* 0x0000000000017941 */ /* 0x000fea0003800000 */
.L_x_241:
        /* <DEDUP_REMOVED lines=10> */
.L_x_244:
[----:B------:R-:W-:Y:S05]  /*7090*/  BSYNC B1 ;  /* 0x0000000000017941 */ /* 0x000fea0003800000 */
.L_x_243:
        /* <DEDUP_REMOVED lines=9> */
.L_x_246:
[----:B------:R-:W-:Y:S05]  /*7130*/  BSYNC B1 ;  /* 0x0000000000017941 */ /* 0x000fea0003800000 */
.L_x_245:
        /* <DEDUP_REMOVED lines=9> */
.L_x_248:
[----:B------:R-:W-:Y:S05]  /*71d0*/  BSYNC B1 ;  /* 0x0000000000017941 */ /* 0x000fea0003800000 */
.L_x_247:
        /* <DEDUP_REMOVED lines=10> */
.L_x_250:
[----:B------:R-:W-:Y:S05]  /*7280*/  BSYNC B1 ;  /* 0x0000000000017941 */ /* 0x000fea0003800000 */
.L_x_249:
        /* <DEDUP_REMOVED lines=10> */
.L_x_252:
[----:B------:R-:W-:Y:S05]  /*7330*/  BSYNC B1 ;  /* 0x0000000000017941 */ /* 0x000fea0003800000 */
.L_x_251:
        /* <DEDUP_REMOVED lines=9> */
.L_x_254:
[----:B------:R-:W-:Y:S05]  /*73d0*/  BSYNC B1 ;  /* 0x0000000000017941 */ /* 0x000fea0003800000 */
.L_x_253:
        /* <DEDUP_REMOVED lines=9> */
.L_x_256:
[----:B------:R-:W-:Y:S05]  /*7470*/  BSYNC B1 ;  /* 0x0000000000017941 */ /* 0x000fea0003800000 */
.L_x_255:
        /* <DEDUP_REMOVED lines=10> */
.L_x_258:
[----:B------:R-:W-:Y:S05]  /*7520*/  BSYNC B1 ;  /* 0x0000000000017941 */ /* 0x000fea0003800000 */
.L_x_257:
        /* <DEDUP_REMOVED lines=10> */
.L_x_260:
[----:B------:R-:W-:Y:S05]  /*75d0*/  BSYNC B1 ;  /* 0x0000000000017941 */ /* 0x000fea0003800000 */
.L_x_259:
        /* <DEDUP_REMOVED lines=9> */
.L_x_262:
[----:B------:R-:W-:Y:S05]  /*7670*/  BSYNC B1 ;  /* 0x0000000000017941 */ /* 0x000fea0003800000 */
.L_x_261:
        /* <DEDUP_REMOVED lines=9> */
.L_x_264:
[----:B------:R-:W-:Y:S05]  /*7710*/  BSYNC B1 ;  /* 0x0000000000017941 */ /* 0x000fea0003800000 */
.L_x_263:
        /* <DEDUP_REMOVED lines=10> */
.L_x_266:
[----:B------:R-:W-:Y:S05]  /*77c0*/  BSYNC B1 ;  /* 0x0000000000017941 */ /* 0x000fea0003800000 */
.L_x_265:
        /* <DEDUP_REMOVED lines=10> */
.L_x_268:
[----:B------:R-:W-:Y:S05]  /*7870*/  BSYNC B1 ;  /* 0x0000000000017941 */ /* 0x000fea0003800000 */
.L_x_267:
        /* <DEDUP_REMOVED lines=9> */
.L_x_270:
[----:B------:R-:W-:Y:S05]  /*7910*/  BSYNC B1 ;  /* 0x0000000000017941 */ /* 0x000fea0003800000 */
.L_x_269:
        /* <DEDUP_REMOVED lines=9> */
.L_x_272:
[----:B------:R-:W-:Y:S05]  /*79b0*/  BSYNC B1 ;  /* 0x0000000000017941 */ /* 0x000fea0003800000 */
.L_x_271:
        /* <DEDUP_REMOVED lines=10> */
.L_x_274:
[----:B------:R-:W-:Y:S05]  /*7a60*/  BSYNC B1 ;  /* 0x0000000000017941 */ /* 0x000fea0003800000 */
.L_x_273:
        /* <DEDUP_REMOVED lines=10> */
.L_x_276:
[----:B------:R-:W-:Y:S05]  /*7b10*/  BSYNC B1 ;  /* 0x0000000000017941 */ /* 0x000fea0003800000 */
.L_x_275:
        /* <DEDUP_REMOVED lines=9> */
.L_x_278:
[----:B------:R-:W-:Y:S05]  /*7bb0*/  BSYNC B1 ;  /* 0x0000000000017941 */ /* 0x000fea0003800000 */
.L_x_277:
        /* <DEDUP_REMOVED lines=9> */
.L_x_280:
[----:B------:R-:W-:Y:S05]  /*7c50*/  BSYNC B1 ;  /* 0x0000000000017941 */ /* 0x000fea0003800000 */
.L_x_279:
        /* <DEDUP_REMOVED lines=10> */
.L_x_282:
[----:B------:R-:W-:Y:S05]  /*7d00*/  BSYNC B1 ;  /* 0x0000000000017941 */ /* 0x000fea0003800000 */
.L_x_281:
        /* <DEDUP_REMOVED lines=10> */
.L_x_284:
[----:B------:R-:W-:Y:S05]  /*7db0*/  BSYNC B1 ;  /* 0x0000000000017941 */ /* 0x000fea0003800000 */
.L_x_283:
        /* <DEDUP_REMOVED lines=9> */
.L_x_286:
[----:B------:R-:W-:Y:S05]  /*7e50*/  BSYNC B1 ;  /* 0x0000000000017941 */ /* 0x000fea0003800000 */
.L_x_285:
[----:B-----5:R-:W-:Y:S01]  /*7e60*/  LOP3.LUT R3, R18, 0xffffe000, RZ, 0xc0, !PT ;  /* 0xffffe00012037812 */ /* 0x020fe200078ec0ff */
[----:B0-----:R-:W-:Y:S01]  /*7e70*/  @P1 IMAD.MOV.U32 R4, RZ, RZ, R10 ;  /* 0x000000ffff041224 */ /* 0x001fe200078e000a */
[----:B------:R-:W-:Y:S01]  /*7e80*/  ISETP.GT.AND P0, PT, R2, 0x8, P0 ;  /* 0x000000080200780c */ /* 0x000fe20000704270 */
[----:B------:R-:W-:Y:S01]  /*7e90*/  @P1 IMAD.MOV.U32 R5, RZ, RZ, R11 ;  /* 0x000000ffff051224 */ /* 0x000fe200078e000b */
[----:B------:R-:W-:Y:S01]  /*7ea0*/  BSSY B1, `(.L_x_287) ;  /* 0x0000007000017945 */ /* 0x000fe20003800000 */
[----:B------:R-:W-:-:S04]  /*7eb0*/  FMUL R3, R3, R22 ;  /* 0x0000001603037220 */ /* 0x000fc80000400000 */
[----:B------:R-:W-:-:S05]  /*7ec0*/  FFMA R3, R150, R23, R3 ;  /* 0x0000001796037223 */ /* 0x000fca0000000003 */
[----:B------:R-:W-:-:S05]  /*7ed0*/  F2FP.TF32.F32.PACK_B R3, R3 ;  /* 0x00000003ff03723e */ /* 0x000fca00024050ff */
[----:B------:R0:W-:Y:S01]  /*7ee0*/  @P1 STG.E desc[UR50][R4.64+0x3e0], R3 ;  /* 0x0003e00304001986 */ /* 0x0001e2000c101932 */
[----:B------:R-:W-:Y:S05]  /*7ef0*/  @!P0 BRA `(.L_x_288) ;  /* 0x0000000000048947 */ /* 0x000fea0003800000 */
[----:B------:R0:W5:Y:S02]  /*7f00*/  LDG.E.LTC128B R18, desc[UR50][R8.64+0x3e4] ;  /* 0x0003e43208127981 */ /* 0x000164000c1e1920 */
.L_x_288:
[----:B------:R-:W-:Y:S05]  /*7f10*/  BSYNC B1 ;  /* 0x0000000000017941 */ /* 0x000fea0003800000 */
.L_x_287:
[----:B------:R-:W-:Y:S05]  /*7f20*/  @!P0 BRA `(.L_x_289) ;  /* 0x0000002400508947 */ /* 0x000fea0003800000 */
[----:B0----5:R-:W-:-:S05]  /*7f30*/  LOP3.LUT R3, R18, 0xffffe000, RZ, 0xc0, !PT ;  /* 0xffffe00012037812 */ /* 0x021fca00078ec0ff */
[----:B------:R-:W-:-:S04]  /*7f40*/  FMUL R0, R3, R22 ;  /* 0x0000001603007220 */ /* 0x000fc80000400000 */
[----:B------:R-:W-:-:S05]  /*7f50*/  FFMA R151, R151, R23, R0 ;  /* 0x0000001797977223 */ /* 0x000fca0000000000 */
[----:B------:R-:W-:-:S05]  /*7f60*/  F2FP.TF32.F32.PACK_B R151, R151 ;  /* 0x00000097ff97723e */ /* 0x000fca00024050ff */
[----:B------:R0:W-:Y:S01]  /*7f70*/  STG.E desc[UR50][R10.64+0x3e4], R151 ;  /* 0x0003e4970a007986 */ /* 0x0001e2000c101932 */
[----:B------:R-:W-:Y:S05]  /*7f80*/  BRA `(.L_x_289) ;  /* 0x0000002400387947 */ /* 0x000fea0003800000 */
.L_x_36:
[----:B------:R-:W-:Y:S01]  /*7f90*/  ULDC.64 UR4, c[0x0][0x5c0] ;  /* 0x0001700000047ab9 */ /* 0x000fe20000000a00 */
[----:B------:R-:W-:Y:S01]  /*7fa0*/  ISETP.GT.AND P1, PT, R0, 0x1, PT ;  /* 0x000000010000780c */ /* 0x000fe20003f24270 */
[-C--:B------:R-:W-:Y:S01]  /*7fb0*/  FMUL R3, R24, R23.reuse ;  /* 0x0000001718037220 */ /* 0x080fe20000400000 */
[----:B------:R-:W-:Y:S01]  /*7fc0*/  LEA R4, P0, R164, UR4, 0x2 ;  /* 0x00000004a4047c11 */ /* 0x000fe2000f8010ff */
[-C--:B------:R-:W-:Y:S01]  /*7fd0*/  FMUL R25, R25, R23.reuse ;  /* 0x0000001719197220 */ /* 0x080fe20000400000 */
[----:B------:R-:W-:Y:S01]  /*7fe0*/  ISETP.GT.AND P3, PT, R2, RZ, P1 ;  /* 0x000000ff0200720c */ /* 0x000fe20000f64270 */
[----:B------:R-:W-:Y:S01]  /*7ff0*/  FMUL R9, R26, R23 ;  /* 0x000000171a097220 */ /* 0x000fe20000400000 */
[----:B------:R-:W-:Y:S01]  /*8000*/  F2FP.TF32.F32.PACK_B R3, R3 ;  /* 0x00000003ff03723e */ /* 0x000fe200024050ff */
[-C--:B------:R-:W-:Y:S01]  /*8010*/  FMUL R27, R27, R23.reuse ;  /* 0x000000171b1b7220 */ /* 0x080fe20000400000 */
[----:B------:R-:W-:Y:S01]  /*8020*/  LEA.HI.X R5, R164, UR5, R173, 0x2, P0 ;  /* 0x00000005a4057c11 */ /* 0x000fe200080f14ad */
[-C--:B------:R-:W-:Y:S01]  /*8030*/  FMUL R29, R29, R23.reuse ;  /* 0x000000171d1d7220 */ /* 0x080fe20000400000 */
[----:B------:R-:W-:Y:S01]  /*8040*/  ISETP.GT.AND P2, PT, R2, 0x8, P2 ;  /* 0x000000080200780c */ /* 0x000fe20001744270 */
[-C--:B------:R-:W-:Y:S01]  /*8050*/  FMUL R31, R31, R23.reuse ;  /* 0x000000171f1f7220 */ /* 0x080fe20000400000 */
[----:B------:R-:W-:Y:S01]  /*8060*/  ISETP.GT.AND P0, PT, R0, 0x8, PT ;  /* 0x000000080000780c */ /* 0x000fe20003f04270 */
[----:B------:R0:W-:Y:S01]  /*8070*/  @P4 STG.E desc[UR50][R4.64], R3 ;  /* 0x0000000304004986 */ /* 0x0001e2000c101932 */
[C---:B------:R-:W-:Y:S01]  /*8080*/  SHF.L.U64.HI R11, R10.reuse, 0x5, R11 ;  /* 0x000000050a0b7819 */ /* 0x040fe2000001020b */
[-C--:B------:R-:W-:Y:S01]  /*8090*/  FMUL R33, R33, R23.reuse ;  /* 0x0000001721217220 */ /* 0x080fe20000400000 */
[----:B------:R-:W-:Y:S01]  /*80a0*/  LEA R6, P4, R10, R4, 0x5 ;  /* 0x000000040a067211 */ /* 0x000fe200078828ff */
[----:B------:R-:W-:Y:S01]  /*80b0*/  FMUL R35, R35, R23 ;  /* 0x0000001723237220 */ /* 0x000fe20000400000 */
[----:B------:R-:W-:Y:S01]  /*80c0*/  F2FP.TF32.F32.PACK_B R25, R25 ;  /* 0x00000019ff19723e */ /* 0x000fe200024050ff */
[----:B------:R-:W-:Y:S01]  /*80d0*/  FMUL R37, R37, R23 ;  /* 0x0000001725257220 */ /* 0x000fe20000400000 */
[C---:B------:R-:W-:Y:S01]  /*80e0*/  ISETP.GT.AND P1, PT, R2.reuse, 0x8, P1 ;  /* 0x000000080200780c */ /* 0x040fe20000f24270 */
[----:B------:R-:W-:Y:S01]  /*80f0*/  IMAD.X R7, R11, 0x1, R5, P4 ;  /* 0x000000010b077824 */ /* 0x000fe200020e0605 */
[----:B------:R-:W-:Y:S01]  /*8100*/  ISETP.GT.AND P5, PT, R2, RZ, P0 ;  /* 0x000000ff0200720c */ /* 0x000fe200007a4270 */
[----:B------:R-:W-:Y:S01]  /*8110*/  @P3 STG.E desc[UR50][R4.64+0x4], R25 ;  /* 0x0000041904003986 */ /* 0x000fe2000c101932 */
[----:B------:R-:W-:Y:S01]  /*8120*/  F2FP.TF32.F32.PACK_B R9, R9 ;  /* 0x00000009ff09723e */ /* 0x000fe200024050ff */
[-C--:B0-----:R-:W-:Y:S01]  /*8130*/  FMUL R3, R28, R23.reuse ;  /* 0x000000171c037220 */ /* 0x081fe20000400000 */
[----:B------:R-:W-:Y:S01]  /*8140*/  ISETP.GT.AND P3, PT, R0, 0x9, PT ;  /* 0x000000090000780c */ /* 0x000fe20003f64270 */
[----:B------:R-:W-:Y:S01]  /*8150*/  FMUL R11, R30, R23 ;  /* 0x000000171e0b7220 */ /* 0x000fe20000400000 */
[----:B------:R-:W-:Y:S01]  /*8160*/  F2FP.TF32.F32.PACK_B R27, R27 ;  /* 0x0000001bff1b723e */ /* 0x000fe200024050ff */
[----:B------:R0:W-:Y:S01]  /*8170*/  @P2 STG.E desc[UR50][R6.64], R9 ;  /* 0x0000000906002986 */ /* 0x0001e2000c101932 */
[----:B------:R-:W-:Y:S01]  /*8180*/  F2FP.TF32.F32.PACK_B R3, R3 ;  /* 0x00000003ff03723e */ /* 0x000fe200024050ff */
[-C--:B------:R-:W-:Y:S01]  /*8190*/  FMUL R39, R39, R23.reuse ;  /* 0x0000001727277220 */ /* 0x080fe20000400000 */
[C---:B------:R-:W-:Y:S01]  /*81a0*/  ISETP.GT.AND P4, PT, R2.reuse, RZ, P3 ;  /* 0x000000ff0200720c */ /* 0x040fe20001f84270 */
[----:B------:R-:W-:Y:S01]  /*81b0*/  @P1 STG.E desc[UR50][R6.64+0x4], R27 ;  /* 0x0000041b06001986 */ /* 0x000fe2000c101932 */
[----:B------:R-:W-:Y:S01]  /*81c0*/  ISETP.GT.AND P2, PT, R2, 0x8, P0 ;  /* 0x000000080200780c */ /* 0x000fe20000744270 */
[-C--:B------:R-:W-:Y:S01]  /*81d0*/  FMUL R41, R41, R23.reuse ;  /* 0x0000001729297220 */ /* 0x080fe20000400000 */
[----:B------:R-:W-:Y:S01]  /*81e0*/  ISETP.GT.AND P0, PT, R0, 0x10, PT ;  /* 0x000000100000780c */ /* 0x000fe20003f04270 */
[----:B------:R1:W-:Y:S01]  /*81f0*/  @P5 STG.E desc[UR50][R4.64+0x20], R3 ;  /* 0x0000200304005986 */ /* 0x0003e2000c101932 */
[C---:B------:R-:W-:Y:S01]  /*8200*/  ISETP.GT.AND P3, PT, R2.reuse, 0x8, P3 ;  /* 0x000000080200780c */ /* 0x040fe20001f64270 */
[-C--:B------:R-:W-:Y:S01]  /*8210*/  FMUL R43, R43, R23.reuse ;  /* 0x000000172b2b7220 */ /* 0x080fe20000400000 */
[----:B------:R-:W-:Y:S01]  /*8220*/  ISETP.GT.AND P5, PT, R2, RZ, P0 ;  /* 0x000000ff0200720c */ /* 0x000fe200007a4270 */
[----:B0-----:R-:W-:Y:S01]  /*8230*/  FMUL R9, R34, R23 ;  /* 0x0000001722097220 */ /* 0x001fe20000400000 */
[----:B------:R-:W-:Y:S01]  /*8240*/  F2FP.TF32.F32.PACK_B R29, R29 ;  /* 0x0000001dff1d723e */ /* 0x000fe200024050ff */
[----:B------:R-:W-:Y:S01]  /*8250*/  FMUL R45, R45, R23 ;  /* 0x000000172d2d7220 */ /* 0x000fe20000400000 */
[----:B------:R-:W-:Y:S01]  /*8260*/  F2FP.TF32.F32.PACK_B R11, R11 ;  /* 0x0000000bff0b723e */ /* 0x000fe200024050ff */
[----:B------:R-:W-:Y:S01]  /*8270*/  FMUL R47, R47, R23 ;  /* 0x000000172f2f7220 */ /* 0x000fe20000400000 */
[----:B------:R-:W-:Y:S01]  /*8280*/  ISETP.GT.AND P1, PT, R0, 0x11, PT ;  /* 0x000000110000780c */ /* 0x000fe20003f24270 */
[----:B------:R-:W-:Y:S01]  /*8290*/  @P4 STG.E desc[UR50][R4.64+0x24], R29 ;  /* 0x0000241d04004986 */ /* 0x000fe2000c101932 */
[----:B------:R-:W-:Y:S01]  /*82a0*/  F2FP.TF32.F32.PACK_B R31, R31 ;  /* 0x0000001fff1f723e */ /* 0x000fe200024050ff */
[-C--:B-1----:R-:W-:Y:S01]  /*82b0*/  FMUL R3, R32, R23.reuse ;  /* 0x0000001720037220 */ /* 0x082fe20000400000 */
[C---:B------:R-:W-:Y:S01]  /*82c0*/  ISETP.GT.AND P4, PT, R2.reuse, RZ, P1 ;  /* 0x000000ff0200720c */ /* 0x040fe20000f84270 */
[----:B------:R0:W-:Y:S01]  /*82d0*/  @P2 STG.E desc[UR50][R6.64+0x20], R11 ;  /* 0x0000200b06002986 */ /* 0x0001e2000c101932 */
[----:B------:R-:W-:Y:S01]  /*82e0*/  ISETP.GT.AND P2, PT, R2, 0x8, P0 ;  /* 0x000000080200780c */ /* 0x000fe20000744270 */
[----:B------:R-:W-:Y:S01]  /*82f0*/  FMUL R49, R49, R23 ;  /* 0x0000001731317220 */ /* 0x000fe20000400000 */
[----:B------:R-:W-:Y:S01]  /*8300*/  F2FP.TF32.F32.PACK_B R3, R3 ;  /* 0x00000003ff03723e */ /* 0x000fe200024050ff */
[----:B------:R-:W-:Y:S01]  /*8310*/  @P3 STG.E desc[UR50][R6.64+0x24], R31 ;  /* 0x0000241f06003986 */ /* 0x000fe2000c101932 */
[----:B------:R-:W-:Y:S01]  /*8320*/  ISETP.GT.AND P0, PT, R0, 0x18, PT ;  /* 0x000000180000780c */ /* 0x000fe20003f04270 */
[-C--:B------:R-:W-:Y:S01]  /*8330*/  FMUL R51, R51, R23.reuse ;  /* 0x0000001733337220 */ /* 0x080fe20000400000 */
[C---:B------:R-:W-:Y:S01]  /*8340*/  ISETP.GT.AND P3, PT, R2.reuse, 0x8, P1 ;  /* 0x000000080200780c */ /* 0x040fe20000f64270 */
[----:B------:R1:W-:Y:S01]  /*8350*/  @P5 STG.E desc[UR50][R4.64+0x40], R3 ;  /* 0x0000400304005986 */ /* 0x0003e2000c101932 */
[----:B------:R-:W-:Y:S01]  /*8360*/  ISETP.GT.AND P5, PT, R2, RZ, P0 ;  /* 0x000000ff0200720c */ /* 0x000fe200007a4270 */
[----:B------:R-:W-:Y:S01]  /*8370*/  FMUL R53, R53, R23 ;  /* 0x0000001735357220 */ /* 0x000fe20000400000 */
[----:B------:R-:W-:Y:S01]  /*8380*/  F2FP.TF32.F32.PACK_B R33, R33 ;  /* 0x00000021ff21723e */ /* 0x000fe200024050ff */
[----:B0-----:R-:W-:Y:S01]  /*8390*/  FMUL R11, R38, R23 ;  /* 0x00000017260b7220 */ /* 0x001fe20000400000 */
[----:B------:R-:W-:Y:S01]  /*83a0*/  F2FP.TF32.F32.PACK_B R9, R9 ;  /* 0x00000009ff09723e */ /* 0x000fe200024050ff */
[----:B------:R-:W-:Y:S01]  /*83b0*/  FMUL R55, R55, R23 ;  /* 0x0000001737377220 */ /* 0x000fe20000400000 */
[----:B------:R-:W-:Y:S01]  /*83c0*/  ISETP.GT.AND P1, PT, R0, 0x19, PT ;  /* 0x000000190000780c */ /* 0x000fe20003f24270 */
[----:B------:R-:W-:Y:S01]  /*83d0*/  @P4 STG.E desc[UR50][R4.64+0x44], R33 ;  /* 0x0000442104004986 */ /* 0x000fe2000c101932 */
[----:B------:R-:W-:Y:S01]  /*83e0*/  F2FP.TF32.F32.PACK_B R35, R35 ;  /* 0x00000023ff23723e */ /* 0x000fe200024050ff */
[-C--:B------:R-:W-:Y:S01]  /*83f0*/  FMUL R57, R57, R23.reuse ;  /* 0x0000001739397220 */ /* 0x080fe20000400000 */
[----:B------:R-:W-:Y:S01]  /*8400*/  ISETP.GT.AND P4, PT, R2, RZ, P1 ;  /* 0x000000ff0200720c */ /* 0x000fe20000f84270 */
[-C--:B-1----:R-:W-:Y:S01]  /*8410*/  FMUL R3, R36, R23.reuse ;  /* 0x0000001724037220 */ /* 0x082fe20000400000 */
[----:B------:R0:W-:Y:S01]  /*8420*/  @P2 STG.E desc[UR50][R6.64+0x40], R9 ;  /* 0x0000400906002986 */ /* 0x0001e2000c101932 */
[----:B------:R-:W-:Y:S01]  /*8430*/  ISETP.GT.AND P2, PT, R2, 0x8, P0 ;  /* 0x000000080200780c */ /* 0x000fe20000744270 */
[----:B------:R-:W-:Y:S01]  /*8440*/  FMUL R59, R59, R23 ;  /* 0x000000173b3b7220 */ /* 0x000fe20000400000 */
[----:B------:R-:W-:Y:S01]  /*8450*/  ISETP.GT.AND P0, PT, R0, 0x20, PT ;  /* 0x000000200000780c */ /* 0x000fe20003f04270 */
[----:B------:R-:W-:Y:S01]  /*8460*/  @P3 STG.E desc[UR50][R6.64+0x44], R35 ;  /* 0x0000442306003986 */ /* 0x000fe2000c101932 */
[----:B------:R-:W-:Y:S01]  /*8470*/  F2FP.TF32.F32.PACK_B R3, R3 ;  /* 0x00000003ff03723e */ /* 0x000fe200024050ff */
[-C--:B------:R-:W-:Y:S01]  /*8480*/  FMUL R61, R61, R23.reuse ;  /* 0x000000173d3d7220 */ /* 0x080fe20000400000 */
[C---:B------:R-:W-:Y:S01]  /*8490*/  ISETP.GT.AND P3, PT, R2.reuse, 0x8, P1 ;  /* 0x000000080200780c */ /* 0x040fe20000f64270 */
[----:B------:R-:W-:Y:S01]  /*84a0*/  FMUL R63, R63, R23 ;  /* 0x000000173f3f7220 */ /* 0x000fe20000400000 */
[----:B------:R-:W-:Y:S01]  /*84b0*/  F2FP.TF32.F32.PACK_B R37, R37 ;  /* 0x00000025ff25723e */ /* 0x000fe200024050ff */
[----:B------:R1:W-:Y:S01]  /*84c0*/  @P5 STG.E desc[UR50][R4.64+0x60], R3 ;  /* 0x0000600304005986 */ /* 0x0003e2000c101932 */
[----:B------:R-:W-:Y:S01]  /*84d0*/  ISETP.GT.AND P5, PT, R2, RZ, P0 ;  /* 0x000000ff0200720c */ /* 0x000fe200007a4270 */
[----:B0-----:R-:W-:Y:S01]  /*84e0*/  FMUL R9, R42, R23 ;  /* 0x000000172a097220 */ /* 0x001fe20000400000 */
[----:B------:R-:W-:Y:S01]  /*84f0*/  F2FP.TF32.F32.PACK_B R11, R11 ;  /* 0x0000000bff0b723e */ /* 0x000fe200024050ff */
[----:B------:R-:W-:Y:S01]  /*8500*/  @P4 STG.E desc[UR50][R4.64+0x64], R37 ;  /* 0x0000642504004986 */ /* 0x000fe2000c101932 */
[----:B------:R-:W-:Y:S01]  /*8510*/  ISETP.GT.AND P1, PT, R0, 0x21, PT ;  /* 0x000000210000780c */ /* 0x000fe20003f24270 */
[----:B------:R-:W-:Y:S01]  /*8520*/  FMUL R65, R65, R23 ;  /* 0x0000001741417220 */ /* 0x000fe20000400000 */
[----:B------:R-:W-:Y:S01]  /*8530*/  F2FP.TF32.F32.PACK_B R39, R39 ;  /* 0x00000027ff27723e */ /* 0x000fe200024050ff */
[----:B------:R0:W-:Y:S01]  /*8540*/  @P2 STG.E desc[UR50][R6.64+0x60], R11 ;  /* 0x0000600b06002986 */ /* 0x0001e2000c101932 */
[C---:B------:R-:W-:Y:S01]  /*8550*/  ISETP.GT.AND P4, PT, R2.reuse, RZ, P1 ;  /* 0x000000ff0200720c */ /* 0x040fe20000f84270 */
[-C--:B------:R-:W-:Y:S01]  /*8560*/  FMUL R67, R67, R23.reuse ;  /* 0x0000001743437220 */ /* 0x080fe20000400000 */
[----:B------:R-:W-:Y:S01]  /*8570*/  ISETP.GT.AND P2, PT, R2, 0x8, P0 ;  /* 0x000000080200780c */ /* 0x000fe20000744270 */
[-C--:B-1----:R-:W-:Y:S01]  /*8580*/  FMUL R3, R40, R23.reuse ;  /* 0x0000001728037220 */ /* 0x082fe20000400000 */
[----:B------:R-:W-:Y:S01]  /*8590*/  ISETP.GT.AND P0, PT, R0, 0x28, PT ;  /* 0x000000280000780c */ /* 0x000fe20003f04270 */
[----:B------:R-:W-:Y:S01]  /*85a0*/  @P3 STG.E desc[UR50][R6.64+0x64], R39 ;  /* 0x0000642706003986 */ /* 0x000fe2000c101932 */
[----:B------:R-:W-:Y:S01]  /*85b0*/  ISETP.GT.AND P3, PT, R2, 0x8, P1 ;  /* 0x000000080200780c */ /* 0x000fe20000f64270 */
[----:B------:R-:W-:Y:S01]  /*85c0*/  FMUL R69, R69, R23 ;  /* 0x0000001745457220 */ /* 0x000fe20000400000 */
[----:B------:R-:W-:Y:S01]  /*85d0*/  F2FP.TF32.F32.PACK_B R3, R3 ;  /* 0x00000003ff03723e */ /* 0x000fe200024050ff */
[----:B------:R-:W-:Y:S01]  /*85e0*/  FMUL R71, R71, R23 ;  /* 0x0000001747477220 */ /* 0x000fe20000400000 */
[----:B------:R-:W-:Y:S01]  /*85f0*/  F2FP.TF32.F32.PACK_B R41, R41 ;  /* 0x00000029ff29723e */ /* 0x000fe200024050ff */
[----:B0-----:R-:W-:Y:S01]  /*8600*/  FMUL R11, R46, R23 ;  /* 0x000000172e0b7220 */ /* 0x001fe20000400000 */
[----:B------:R-:W-:Y:S01]  /*8610*/  F2FP.TF32.F32.PACK_B R9, R9 ;  /* 0x00000009ff09723e */ /* 0x000fe200024050ff */
[----:B------:R0:W-:Y:S01]  /*8620*/  @P5 STG.E desc[UR50][R4.64+0x80], R3 ;  /* 0x0000800304005986 */ /* 0x0001e2000c101932 */
[----:B------:R-:W-:Y:S01]  /*8630*/  ISETP.GT.AND P5, PT, R2, RZ, P0 ;  /* 0x000000ff0200720c */ /* 0x000fe200007a4270 */
[----:B------:R-:W-:Y:S01]  /*8640*/  FMUL R73, R73, R23 ;  /* 0x0000001749497220 */ /* 0x000fe20000400000 */
[----:B------:R-:W-:Y:S01]  /*8650*/  ISETP.GT.AND P1, PT, R0, 0x29, PT ;  /* 0x000000290000780c */ /* 0x000fe20003f24270 */
[----:B------:R-:W-:Y:S01]  /*8660*/  @P4 STG.E desc[UR50][R4.64+0x84], R41 ;  /* 0x0000842904004986 */ /* 0x000fe2000c101932 */
[----:B------:R-:W-:Y:S01]  /*8670*/  F2FP.TF32.F32.PACK_B R43, R43 ;  /* 0x0000002bff2b723e */ /* 0x000fe200024050ff */
[-C--:B------:R-:W-:Y:S01]  /*8680*/  FMUL R75, R75, R23.reuse ;  /* 0x000000174b4b7220 */ /* 0x080fe20000400000 */
[C---:B------:R-:W-:Y:S01]  /*8690*/  ISETP.GT.AND P4, PT, R2.reuse, RZ, P1 ;  /* 0x000000ff0200720c */ /* 0x040fe20000f84270 */
[----:B------:R1:W-:Y:S01]  /*86a0*/  @P2 STG.E desc[UR50][R6.64+0x80], R9 ;  /* 0x0000800906002986 */ /* 0x0003e2000c101932 */
[----:B------:R-:W-:Y:S01]  /*86b0*/  ISETP.GT.AND P2, PT, R2, 0x8, P0 ;  /* 0x000000080200780c */ /* 0x000fe20000744270 */
[-C--:B------:R-:W-:Y:S01]  /*86c0*/  FMUL R77, R77, R23.reuse ;  /* 0x000000174d4d7220 */ /* 0x080fe20000400000 */
[----:B------:R-:W-:Y:S01]  /*86d0*/  ISETP.GT.AND P0, PT, R0, 0x30, PT ;  /* 0x000000300000780c */ /* 0x000fe20003f04270 */
[-C--:B0-----:R-:W-:Y:S01]  /*86e0*/  FMUL R3, R44, R23.reuse ;  /* 0x000000172c037220 */ /* 0x081fe20000400000 */
[----:B------:R-:W-:Y:S01]  /*86f0*/  @P3 STG.E desc[UR50][R6.64+0x84], R43 ;  /* 0x0000842b06003986 */ /* 0x000fe2000c101932 */
[----:B------:R-:W-:Y:S01]  /*8700*/  ISETP.GT.AND P3, PT, R2, 0x8, P1 ;  /* 0x000000080200780c */ /* 0x000fe20000f64270 */
[----:B------:R-:W-:Y:S01]  /*8710*/  FMUL R79, R79, R23 ;  /* 0x000000174f4f7220 */ /* 0x000fe20000400000 */
[----:B------:R-:W-:Y:S01]  /*8720*/  F2FP.TF32.F32.PACK_B R45, R45 ;  /* 0x0000002dff2d723e */ /* 0x000fe200024050ff */
[----:B------:R-:W-:Y:S01]  /*8730*/  FMUL R81, R81, R23 ;  /* 0x0000001751517220 */ /* 0x000fe20000400000 */
[----:B------:R-:W-:Y:S01]  /*8740*/  F2FP.TF32.F32.PACK_B R3, R3 ;  /* 0x00000003ff03723e */ /* 0x000fe200024050ff */
[----:B------:R-:W-:Y:S01]  /*8750*/  FMUL R83, R83, R23 ;  /* 0x0000001753537220 */ /* 0x000fe20000400000 */
[----:B------:R-:W-:Y:S01]  /*8760*/  F2FP.TF32.F32.PACK_B R11, R11 ;  /* 0x0000000bff0b723e */ /* 0x000fe200024050ff */
[-C--:B-1----:R-:W-:Y:S01]  /*8770*/  FMUL R9, R50, R23.reuse ;  /* 0x0000001732097220 */ /* 0x082fe20000400000 */
[----:B------:R-:W-:Y:S01]  /*8780*/  ISETP.GT.AND P1, PT, R0, 0x31, PT ;  /* 0x000000310000780c */ /* 0x000fe20003f24270 */
[----:B------:R0:W-:Y:S01]  /*8790*/  @P5 STG.E desc[UR50][R4.64+0xa0], R3 ;  /* 0x0000a00304005986 */ /* 0x0001e2000c101932 */
[C---:B------:R-:W-:Y:S01]  /*87a0*/  ISETP.GT.AND P5, PT, R2.reuse, RZ, P0 ;  /* 0x000000ff0200720c */ /* 0x040fe200007a4270 */
[----:B------:R-:W-:Y:S01]  /*87b0*/  FMUL R85, R85, R23 ;  /* 0x0000001755557220 */ /* 0x000fe20000400000 */
[----:B------:R-:W-:Y:S01]  /*87c0*/  F2FP.TF32.F32.PACK_B R47, R47 ;  /* 0x0000002fff2f723e */ /* 0x000fe200024050ff */
[----:B------:R-:W-:Y:S01]  /*87d0*/  @P4 STG.E desc[UR50][R4.64+0xa4], R45 ;  /* 0x0000a42d04004986 */ /* 0x000fe2000c101932 */
[C---:B------:R-:W-:Y:S01]  /*87e0*/  ISETP.GT.AND P4, PT, R2.reuse, RZ, P1 ;  /* 0x000000ff0200720c */ /* 0x040fe20000f84270 */
[----:B------:R-:W-:Y:S01]  /*87f0*/  FMUL R87, R87, R23 ;  /* 0x0000001757577220 */ /* 0x000fe20000400000 */
[----:B------:R-:W-:Y:S01]  /*8800*/  F2FP.TF32.F32.PACK_B R49, R49 ;  /* 0x00000031ff31723e */ /* 0x000fe200024050ff */
        /* <DEDUP_REMOVED lines=11> */
[-C--:B------:R-:W-:Y:S01]  /*88c0*/  FMUL R95, R95, R23.reuse ;  /* 0x000000175f5f7220 */ /* 0x080fe20000400000 */
[----:B------:R-:W-:Y:S01]  /*88d0*/  ISETP.GT.AND P1, PT, R0, 0x39, PT ;  /* 0x000000390000780c */ /* 0x000fe20003f24270 */
[----:B-1----:R-:W-:Y:S01]  /*88e0*/  FMUL R11, R54, R23 ;  /* 0x00000017360b7220 */ /* 0x002fe20000400000 */
[----:B------:R-:W-:Y:S01]  /*88f0*/  F2FP.TF32.F32.PACK_B R51, R51 ;  /* 0x00000033ff33723e */ /* 0x000fe200024050ff */
        /* <DEDUP_REMOVED lines=15> */
[-C--:B------:R-:W-:Y:S01]  /*89f0*/  FMUL R103, R103, R23.reuse ;  /* 0x0000001767677220 */ /* 0x080fe20000400000 */
[----:B------:R-:W-:Y:S01]  /*8a00*/  ISETP.GT.AND P1, PT, R0, 0x41, PT ;  /* 0x000000410000780c */ /* 0x000fe20003f24270 */
[----:B------:R-:W-:Y:S01]  /*8a10*/  FMUL R105, R105, R23 ;  /* 0x0000001769697220 */ /* 0x000fe20000400000 */
[----:B------:R-:W-:Y:S01]  /*8a20*/  F2FP.TF32.F32.PACK_B R3, R3 ;  /* 0x00000003ff03723e */ /* 0x000fe200024050ff */
[----:B------:R-:W-:Y:S01]  /*8a30*/  FMUL R107, R107, R23 ;  /* 0x000000176b6b7220 */ /* 0x000fe20000400000 */
[----:B------:R-:W-:Y:S01]  /*8a40*/  F2FP.TF32.F32.PACK_B R55, R55 ;  /* 0x00000037ff37723e */ /* 0x000fe200024050ff */
        /* <DEDUP_REMOVED lines=21> */
[-C--:B------:R-:W-:Y:S01]  /*8ba0*/  FMUL R119, R119, R23.reuse ;  /* 0x0000001777777220 */ /* 0x080fe20000400000 */
[----:B-1----:R-:W-:Y:S01]  /*8bb0*/  FMUL R11, R62, R23 ;  /* 0x000000173e0b7220 */ /* 0x002fe20000400000 */
[----:B------:R-:W-:Y:S01]  /*8bc0*/  F2FP.TF32.F32.PACK_B R61, R61 ;  /* 0x0000003dff3d723e */ /* 0x000fe200024050ff */
[-C--:B------:R-:W-:Y:S01]  /*8bd0*/  FMUL R121, R121, R23.reuse ;  /* 0x0000001779797220 */ /* 0x080fe20000400000 */
        /* <DEDUP_REMOVED lines=51> */
[----:B------:R-:W-:Y:S01]  /*8f10*/  ISETP.GT.AND P4, PT, R2, RZ, P1 ;  /* 0x000000ff0200720c */ /* 0x000fe20000f84270 */
[----:B------:R-:W-:Y:S01]  /*8f20*/  FMUL R15, R150, R23 ;  /* 0x00000017960f7220 */ /* 0x000fe20000400000 */
[----:B------:R-:W-:Y:S01]  /*8f30*/  F2FP.TF32.F32.PACK_B R71, R71 ;  /* 0x00000047ff47723e */ /* 0x000fe200024050ff */
[----:B------:R1:W-:Y:S01]  /*8f40*/  @P2 STG.E desc[UR50][R6.64+0x140], R9 ;  /* 0x0001400906002986 */ /* 0x0003e2000c101932 */
[----:B------:R-:W-:Y:S01]  /*8f50*/  ISETP.GT.AND P2, PT, R2, 0x8, P0 ;  /* 0x000000080200780c */ /* 0x000fe20000744270 */
[-C--:B------:R-:W-:Y:S01]  /*8f60*/  FMUL R151, R151, R23.reuse ;  /* 0x0000001797977220 */ /* 0x080fe20000400000 */
[----:B------:R-:W-:Y:S01]  /*8f70*/  ISETP.GT.AND P0, PT, R0, 0x60, PT ;  /* 0x000000600000780c */ /* 0x000fe20003f04270 */
[----:B0-----:R-:W-:Y:S01]  /*8f80*/  FMUL R3, R68, R23 ;  /* 0x0000001744037220 */ /* 0x001fe20000400000 */
[----:B------:R-:W-:Y:S01]  /*8f90*/  @P3 STG.E desc[UR50][R6.64+0x144], R67 ;  /* 0x0001444306003986 */ /* 0x000fe2000c101932 */
[----:B------:R-:W-:-:S02]  /*8fa0*/  ISETP.GT.AND P3, PT, R2, 0x8, P1 ;  /* 0x000000080200780c */ /* 0x000fc40000f64270 */
[----:B------:R-:W-:Y:S02]  /*8fb0*/  ISETP.GT.AND P1, PT, R0, 0x61, PT ;  /* 0x000000610000780c */ /* 0x000fe40003f24270 */
[----:B------:R-:W-:Y:S01]  /*8fc0*/  F2FP.TF32.F32.PACK_B R3, R3 ;  /* 0x00000003ff03723e */ /* 0x000fe200024050ff */
[----:B-1----:R-:W-:Y:S01]  /*8fd0*/  FMUL R9, R74, R23 ;  /* 0x000000174a097220 */ /* 0x002fe20000400000 */
[----:B------:R-:W-:-:S03]  /*8fe0*/  F2FP.TF32.F32.PACK_B R73, R73 ;  /* 0x00000049ff49723e */ /* 0x000fc600024050ff */
[----:B------:R0:W-:Y:S01]  /*8ff0*/  @P5 STG.E desc[UR50][R4.64+0x160], R3 ;  /* 0x0001600304005986 */ /* 0x0001e2000c101932 */
[C---:B------:R-:W-:Y:S02]  /*9000*/  ISETP.GT.AND P5, PT, R2.reuse, RZ, P0 ;  /* 0x000000ff0200720c */ /* 0x040fe400007a4270 */
[----:B------:R-:W-:Y:S01]  /*9010*/  F2FP.TF32.F32.PACK_B R9, R9 ;  /* 0x00000009ff09723e */ /* 0x000fe200024050ff */
[----:B------:R-:W-:Y:S01]  /*9020*/  @P4 STG.E desc[UR50][R4.64+0x164], R69 ;  /* 0x0001644504004986 */ /* 0x000fe2000c101932 */
[C---:B------:R-:W-:Y:S02]  /*9030*/  ISETP.GT.AND P4, PT, R2.reuse, RZ, P1 ;  /* 0x000000ff0200720c */ /* 0x040fe40000f84270 */
[----:B------:R-:W-:Y:S01]  /*9040*/  F2FP.TF32.F32.PACK_B R75, R75 ;  /* 0x0000004bff4b723e */ /* 0x000fe200024050ff */
[----:B------:R1:W-:Y:S01]  /*9050*/  @P2 STG.E desc[UR50][R6.64+0x160], R11 ;  /* 0x0001600b06002986 */ /* 0x0003e2000c101932 */
[----:B------:R-:W-:Y:S02]  /*9060*/  ISETP.GT.AND P2, PT, R2, 0x8, P0 ;  /* 0x000000080200780c */ /* 0x000fe40000744270 */
        /* <DEDUP_REMOVED lines=250> */
[----:B------:R-:W-:Y:S01]  /*a010*/  ISETP.GT.AND P0, PT, R2, 0x8, P0 ;  /* 0x000000080200780c */ /* 0x000fe20000704270 */
[----:B------:R-:W-:Y:S01]  /*a020*/  @P4 STG.E desc[UR50][R4.64+0x364], R133 ;  /* 0x0003648504004986 */ /* 0x000fe2000c101932 */
[----:B------:R-:W-:Y:S02]  /*a030*/  ISETP.GT.AND P4, PT, R0, 0xe9, PT ;  /* 0x000000e90000780c */ /* 0x000fe40003f84270 */
[----:B------:R-:W-:Y:S01]  /*a040*/  F2FP.TF32.F32.PACK_B R9, R9 ;  /* 0x00000009ff09723e */ /* 0x000fe200024050ff */
[----:B------:R1:W-:Y:S01]  /*a050*/  @P2 STG.E desc[UR50][R6.64+0x360], R11 ;  /* 0x0003600b06002986 */ /* 0x0003e2000c101932 */
[C---:B------:R-:W-:Y:S02]  /*a060*/  ISETP.GT.AND P2, PT, R2.reuse, RZ, P1 ;  /* 0x000000ff0200720c */ /* 0x040fe40000f44270 */
[----:B------:R-:W-:Y:S01]  /*a070*/  ISETP.GT.AND P1, PT, R2, 0x8, P1 ;  /* 0x000000080200780c */ /* 0x000fe20000f24270 */
[----:B0-----:R-:W-:Y:S01]  /*a080*/  FMUL R3, R136, R23 ;  /* 0x0000001788037220 */ /* 0x001fe20000400000 */
[----:B------:R-:W-:Y:S01]  /*a090*/  @P3 STG.E desc[UR50][R6.64+0x364], R135 ;  /* 0x0003648706003986 */ /* 0x000fe2000c101932 */
[----:B------:R-:W-:-:S02]  /*a0a0*/  ISETP.GT.AND P6, PT, R2, RZ, P4 ;  /* 0x000000ff0200720c */ /* 0x000fc400027c4270 */
[----:B------:R-:W-:Y:S02]  /*a0b0*/  F2FP.TF32.F32.PACK_B R139, R139 ;  /* 0x0000008bff8b723e */ /* 0x000fe400024050ff */
[----:B------:R-:W-:Y:S02]  /*a0c0*/  F2FP.TF32.F32.PACK_B R3, R3 ;  /* 0x00000003ff03723e */ /* 0x000fe400024050ff */
[----:B------:R-:W-:Y:S01]  /*a0d0*/  F2FP.TF32.F32.PACK_B R141, R141 ;  /* 0x0000008dff8d723e */ /* 0x000fe200024050ff */
[----:B-1----:R-:W-:Y:S01]  /*a0e0*/  FMUL R11, R146, R23 ;  /* 0x00000017920b7220 */ /* 0x002fe20000400000 */
[----:B------:R-:W-:Y:S01]  /*a0f0*/  ISETP.GT.AND P4, PT, R2, 0x8, P4 ;  /* 0x000000080200780c */ /* 0x000fe20002784270 */
[----:B------:R0:W-:Y:S01]  /*a100*/  @P5 STG.E desc[UR50][R4.64+0x380], R3 ;  /* 0x0003800304005986 */ /* 0x0001e2000c101932 */
[----:B------:R-:W-:Y:S02]  /*a110*/  ISETP.GT.AND P5, PT, R0, 0xe8, PT ;  /* 0x000000e80000780c */ /* 0x000fe40003fa4270 */
[----:B------:R-:W-:Y:S01]  /*a120*/  F2FP.TF32.F32.PACK_B R143, R143 ;  /* 0x0000008fff8f723e */ /* 0x000fe200024050ff */
[----:B------:R-:W-:Y:S01]  /*a130*/  @P2 STG.E desc[UR50][R4.64+0x384], R137 ;  /* 0x0003848904002986 */ /* 0x000fe2000c101932 */
[----:B------:R-:W-:-:S02]  /*a140*/  ISETP.GT.AND P3, PT, R2, RZ, P5 ;  /* 0x000000ff0200720c */ /* 0x000fc40002f64270 */
[----:B------:R-:W-:Y:S01]  /*a150*/  ISETP.GT.AND P5, PT, R2, 0x8, P5 ;  /* 0x000000080200780c */ /* 0x000fe20002fa4270 */
[----:B------:R1:W-:Y:S01]  /*a160*/  @P0 STG.E desc[UR50][R6.64+0x380], R9 ;  /* 0x0003800906000986 */ /* 0x0003e2000c101932 */
[C---:B------:R-:W-:Y:S02]  /*a170*/  ISETP.GT.AND P2, PT, R0.reuse, 0xf1, PT ;  /* 0x000000f10000780c */ /* 0x040fe40003f44270 */
[----:B------:R-:W-:Y:S01]  /*a180*/  ISETP.GT.AND P0, PT, R0, 0xf9, PT ;  /* 0x000000f90000780c */ /* 0x000fe20003f04270 */
[----:B0-----:R-:W-:Y:S01]  /*a190*/  FMUL R3, R140, R23 ;  /* 0x000000178c037220 */ /* 0x001fe20000400000 */
[----:B------:R-:W-:Y:S01]  /*a1a0*/  @P1 STG.E desc[UR50][R6.64+0x384], R139 ;  /* 0x0003848b06001986 */ /* 0x000fe2000c101932 */
[----:B------:R-:W-:Y:S02]  /*a1b0*/  ISETP.GT.AND P1, PT, R0, 0xf8, PT ;  /* 0x000000f80000780c */ /* 0x000fe40003f24270 */
[----:B------:R-:W-:Y:S02]  /*a1c0*/  F2FP.TF32.F32.PACK_B R145, R145 ;  /* 0x00000091ff91723e */ /* 0x000fe400024050ff */
[----:B------:R-:W-:Y:S01]  /*a1d0*/  F2FP.TF32.F32.PACK_B R3, R3 ;  /* 0x00000003ff03723e */ /* 0x000fe200024050ff */
[----:B-1----:R-:W-:Y:S01]  /*a1e0*/  FMUL R9, R142, R23 ;  /* 0x000000178e097220 */ /* 0x002fe20000400000 */
[----:B------:R-:W-:-:S03]  /*a1f0*/  F2FP.TF32.F32.PACK_B R11, R11 ;  /* 0x0000000bff0b723e */ /* 0x000fc600024050ff */
[----:B------:R0:W-:Y:S01]  /*a200*/  @P3 STG.E desc[UR50][R4.64+0x3a0], R3 ;  /* 0x0003a00304003986 */ /* 0x0001e2000c101932 */
[----:B------:R-:W-:Y:S02]  /*a210*/  ISETP.GT.AND P3, PT, R0, 0xf0, PT ;  /* 0x000000f00000780c */ /* 0x000fe40003f64270 */
[----:B------:R-:W-:Y:S01]  /*a220*/  F2FP.TF32.F32.PACK_B R9, R9 ;  /* 0x00000009ff09723e */ /* 0x000fe200024050ff */
[----:B------:R-:W-:Y:S01]  /*a230*/  @P6 STG.E desc[UR50][R4.64+0x3a4], R141 ;  /* 0x0003a48d04006986 */ /* 0x000fe2000c101932 */
[C---:B------:R-:W-:Y:S02]  /*a240*/  ISETP.GT.AND P6, PT, R2.reuse, RZ, P3 ;  /* 0x000000ff0200720c */ /* 0x040fe40001fc4270 */
[C---:B------:R-:W-:Y:S01]  /*a250*/  ISETP.GT.AND P3, PT, R2.reuse, 0x8, P3 ;  /* 0x000000080200780c */ /* 0x040fe20001f64270 */
[----:B------:R-:W-:Y:S01]  /*a260*/  @P5 STG.E desc[UR50][R6.64+0x3a0], R9 ;  /* 0x0003a00906005986 */ /* 0x000fe2000c101932 */
[C---:B------:R-:W-:Y:S02]  /*a270*/  ISETP.GT.AND P5, PT, R2.reuse, RZ, P2 ;  /* 0x000000ff0200720c */ /* 0x040fe400017a4270 */
[----:B------:R-:W-:Y:S01]  /*a280*/  ISETP.GT.AND P2, PT, R2, 0x8, P2 ;  /* 0x000000080200780c */ /* 0x000fe20001744270 */
[----:B0-----:R-:W-:Y:S01]  /*a290*/  FMUL R3, R144, R23 ;  /* 0x0000001790037220 */ /* 0x001fe20000400000 */
[----:B------:R-:W-:Y:S01]  /*a2a0*/  @P4 STG.E desc[UR50][R6.64+0x3a4], R143 ;  /* 0x0003a48f06004986 */ /* 0x000fe2000c101932 */
[----:B------:R-:W-:-:S02]  /*a2b0*/  ISETP.GT.AND P4, PT, R2, RZ, P0 ;  /* 0x000000ff0200720c */ /* 0x000fc40000784270 */
[C---:B------:R-:W-:Y:S02]  /*a2c0*/  ISETP.GT.AND P0, PT, R2.reuse, 0x8, P0 ;  /* 0x000000080200780c */ /* 0x040fe40000704270 */
[----:B------:R-:W-:Y:S02]  /*a2d0*/  F2FP.TF32.F32.PACK_B R3, R3 ;  /* 0x00000003ff03723e */ /* 0x000fe400024050ff */
[----:B------:R-:W-:Y:S02]  /*a2e0*/  F2FP.TF32.F32.PACK_B R147, R147 ;  /* 0x00000093ff93723e */ /* 0x000fe400024050ff */
[----:B------:R-:W-:Y:S01]  /*a2f0*/  F2FP.TF32.F32.PACK_B R13, R13 ;  /* 0x0000000dff0d723e */ /* 0x000fe200024050ff */
[----:B------:R0:W-:Y:S01]  /*a300*/  @P6 STG.E desc[UR50][R4.64+0x3c0], R3 ;  /* 0x0003c00304006986 */ /* 0x0001e2000c101932 */
[C---:B------:R-:W-:Y:S02]  /*a310*/  ISETP.GT.AND P6, PT, R2.reuse, RZ, P1 ;  /* 0x000000ff0200720c */ /* 0x040fe40000fc4270 */
[----:B------:R-:W-:Y:S01]  /*a320*/  ISETP.GT.AND P1, PT, R2, 0x8, P1 ;  /* 0x000000080200780c */ /* 0x000fe20000f24270 */
[----:B------:R-:W-:Y:S01]  /*a330*/  @P5 IMAD.MOV.U32 R2, RZ, RZ, R4 ;  /* 0x000000ffff025224 */ /* 0x000fe200078e0004 */
[----:B------:R-:W-:-:S02]  /*a340*/  F2FP.TF32.F32.PACK_B R149, R149 ;  /* 0x00000095ff95723e */ /* 0x000fc400024050ff */
[----:B------:R-:W-:Y:S02]  /*a350*/  F2FP.TF32.F32.PACK_B R15, R15 ;  /* 0x0000000fff0f723e */ /* 0x000fe400024050ff */
[----:B------:R-:W-:Y:S01]  /*a360*/  F2FP.TF32.F32.PACK_B R151, R151 ;  /* 0x00000097ff97723e */ /* 0x000fe200024050ff */
[----:B0-----:R-:W-:-:S05]  /*a370*/  @P5 IMAD.MOV.U32 R3, RZ, RZ, R5 ;  /* 0x000000ffff035224 */ /* 0x001fca00078e0005 */
[----:B------:R0:W-:Y:S02]  /*a380*/  @P5 STG.E desc[UR50][R2.64+0x3c4], R145 ;  /* 0x0003c49102005986 */ /* 0x0001e4000c101932 */
[----:B0-----:R-:W-:Y:S02]  /*a390*/  @P3 IMAD.MOV.U32 R2, RZ, RZ, R6 ;  /* 0x000000ffff023224 */ /* 0x001fe400078e0006 */
[----:B------:R-:W-:-:S05]  /*a3a0*/  @P3 IMAD.MOV.U32 R3, RZ, RZ, R7 ;  /* 0x000000ffff033224 */ /* 0x000fca00078e0007 */
[----:B------:R0:W-:Y:S02]  /*a3b0*/  @P3 STG.E desc[UR50][R2.64+0x3c0], R11 ;  /* 0x0003c00b02003986 */ /* 0x0001e4000c101932 */
[----:B0-----:R-:W-:Y:S02]  /*a3c0*/  @P2 IMAD.MOV.U32 R2, RZ, RZ, R6 ;  /* 0x000000ffff022224 */ /* 0x001fe400078e0006 */
[----:B------:R-:W-:-:S05]  /*a3d0*/  @P2 IMAD.MOV.U32 R3, RZ, RZ, R7 ;  /* 0x000000ffff032224 */ /* 0x000fca00078e0007 */
[----:B------:R0:W-:Y:S02]  /*a3e0*/  @P2 STG.E desc[UR50][R2.64+0x3c4], R147 ;  /* 0x0003c49302002986 */ /* 0x0001e4000c101932 */
[----:B0-----:R-:W-:Y:S02]  /*a3f0*/  @P6 IMAD.MOV.U32 R2, RZ, RZ, R4 ;  /* 0x000000ffff026224 */ /* 0x001fe400078e0004 */
[----:B------:R-:W-:-:S05]  /*a400*/  @P6 IMAD.MOV.U32 R3, RZ, RZ, R5 ;  /* 0x000000ffff036224 */ /* 0x000fca00078e0005 */
[----:B------:R0:W-:Y:S04]  /*a410*/  @P6 STG.E desc[UR50][R2.64+0x3e0], R13 ;  /* 0x0003e00d02006986 */ /* 0x0001e8000c101932 */
[----:B------:R1:W-:Y:S01]  /*a420*/  @P4 STG.E desc[UR50][R4.64+0x3e4], R149 ;  /* 0x0003e49504004986 */ /* 0x0003e2000c101932 */
[----:B0-----:R-:W-:Y:S02]  /*a430*/  @P1 IMAD.MOV.U32 R2, RZ, RZ, R6 ;  /* 0x000000ffff021224 */ /* 0x001fe400078e0006 */
[----:B------:R-:W-:-:S05]  /*a440*/  @P1 IMAD.MOV.U32 R3, RZ, RZ, R7 ;  /* 0x000000ffff031224 */ /* 0x000fca00078e0007 */
[----:B------:R1:W-:Y:S04]  /*a450*/  @P1 STG.E desc[UR50][R2.64+0x3e0], R15 ;  /* 0x0003e00f02001986 */ /* 0x0003e8000c101932 */
[----:B------:R1:W-:Y:S02]  /*a460*/  @P0 STG.E desc[UR50][R6.64+0x3e4], R151 ;  /* 0x0003e49706000986 */ /* 0x0003e4000c101932 */
.L_x_289:
[----:B------:R-:W-:Y:S05]  /*a470*/  BSYNC B0 ;  /* 0x0000000000007941 */ /* 0x000fea0003800000 */
.L_x_35:
[----:B-1----:R-:W-:Y:S01]  /*a480*/  IMAD.U32 R2, RZ, RZ, UR38 ;  /* 0x00000026ff027e24 */ /* 0x002fe2000f8e00ff */
[----:B------:R-:W-:Y:S01]  /*a490*/  ULDC.64 UR4, c[0x0][0x650] ;  /* 0x0001940000047ab9 */ /* 0x000fe20000000a00 */
[----:B------:R-:W-:Y:S01]  /*a4a0*/  IMAD.U32 R0, RZ, RZ, UR41 ;  /* 0x00000029ff007e24 */ /* 0x000fe2000f8e00ff */
[----:B------:R1:W-:Y:S01]  /*a4b0*/  SYNCS.ARRIVE.TRANS64.A1T0 RZ, [R160+UR46], RZ ;  /* 0x000000ffa0ff79a7 */ /* 0x0003e2000810002e */
[----:B0-----:R-:W-:Y:S01]  /*a4c0*/  IMAD.U32 R3, RZ, RZ, UR39 ;  /* 0x00000027ff037e24 */ /* 0x001fe2000f8e00ff */
[C---:B------:R-:W-:Y:S01]  /*a4d0*/  LEA R16, P0, R2.reuse, R16, 0x1 ;  /* 0x0000001002107211 */ /* 0x040fe200078008ff */
[----:B-----5:R-:W-:Y:S02]  /*a4e0*/  IMAD.MOV.U32 R18, RZ, RZ, -0x1 ;  /* 0xffffffffff127424 */ /* 0x020fe400078e00ff */
[----:B------:R-:W-:Y:S01]  /*a4f0*/  IMAD.MOV.U32 R19, RZ, RZ, -0x1 ;  /* 0xffffffffff137424 */ /* 0x000fe200078e00ff */
[----:B------:R-:W-:Y:S01]  /*a500*/  LEA.HI.X R17, R2, R17, R0, 0x1, P0 ;  /* 0x0000001102117211 */ /* 0x000fe200000f0c00 */
[----:B------:R-:W-:Y:S01]  /*a510*/  IMAD.MOV.U32 R2, RZ, RZ, -0x1 ;  /* 0xffffffffff027424 */ /* 0x000fe200078e00ff */
[----:B------:R-:W-:-:S02]  /*a520*/  ISETP.GE.U32.AND P0, PT, R16, UR4, PT ;  /* 0x0000000410007c0c */ /* 0x000fc4000bf06070 */
[----:B------:R-:W-:Y:S02]  /*a530*/  PRMT R0, RZ, 0x7610, R0 ;  /* 0x00007610ff007816 */ /* 0x000fe40000000000 */
[----:B------:R-:W-:-:S13]  /*a540*/  ISETP.GE.U32.AND.EX P0, PT, R17, UR5, PT, P0 ;  /* 0x0000000511007c0c */ /* 0x000fda000bf06100 */
[----:B-1----:R-:W-:Y:S05]  /*a550*/  @P0 BRA `(.L_x_290) ;  /* 0x00000004008c0947 */ /* 0x002fea0003800000 */
[----:B------:R-:W0:Y:S01]  /*a560*/  S2UR UR7, SR_CTAID.X ;  /* 0x00000000000779c3 */ /* 0x000e220000002500 */
[----:B------:R-:W-:Y:S01]  /*a570*/  ULDC.64 UR4, c[0x0][0x628] ;  /* 0x00018a0000047ab9 */ /* 0x000fe20000000a00 */
[----:B------:R-:W-:Y:S01]  /*a580*/  ULDC UR6, c[0x0][0x150] ;  /* 0x0000540000067ab9 */ /* 0x000fe20000000800 */
[----:B------:R-:W-:Y:S01]  /*a590*/  ISETP.NE.U32.AND P0, PT, RZ, UR4, PT ;  /* 0x00000004ff007c0c */ /* 0x000fe2000bf05070 */
[----:B------:R-:W-:Y:S01]  /*a5a0*/  ULDC UR15, c[0x0][0x630] ;  /* 0x00018c00000f7ab9 */ /* 0x000fe20000000800 */
[C---:B------:R-:W-:Y:S01]  /*a5b0*/  R2UR UR16, R16.reuse ;  /* 0x00000000101072ca */ /* 0x040fe200000e0000 */
[----:B------:R-:W-:Y:S01]  /*a5c0*/  ULDC UR18, c[0x0][0x154] ;  /* 0x0000550000127ab9 */ /* 0x000fe20000000800 */
[----:B------:R-:W-:Y:S01]  /*a5d0*/  ISETP.NE.AND.EX P0, PT, RZ, UR5, PT, P0 ;  /* 0x00000005ff007c0c */ /* 0x000fe2000bf05300 */
[----:B------:R-:W1:Y:S01]  /*a5e0*/  S2UR UR19, SR_CTAID.Y ;  /* 0x00000000001379c3 */ /* 0x000e620000002600 */
[----:B------:R-:W-:Y:S02]  /*a5f0*/  R2UR UR17, R17 ;  /* 0x00000000111172ca */ /* 0x000fe400000e0000 */
[----:B------:R-:W-:-:S02]  /*a600*/  R2UR UR12, R16 ;  /* 0x00000000100c72ca */ /* 0x000fc400000e0000 */
[----:B------:R-:W-:Y:S02]  /*a610*/  R2UR UR13, R17 ;  /* 0x00000000110d72ca */ /* 0x000fe400000e0000 */
[----:B0-----:R-:W-:-:S05]  /*a620*/  I2FP.F32.U32 R0, UR7 ;  /* 0x0000000700007c45 */ /* 0x001fca0008201000 */
[----:B------:R-:W-:-:S04]  /*a630*/  FMUL R0, R0, UR6 ;  /* 0x0000000600007c20 */ /* 0x000fc80008400000 */
[----:B------:R0:W0:Y:S01]  /*a640*/  F2I.U32.TRUNC.NTZ R2, R0 ;  /* 0x0000000000027305 */ /* 0x000022000020f000 */
[----:B-1----:R-:W-:Y:S05]  /*a650*/  @!P0 BRA `(.L_x_291) ;  /* 0x0000000000308947 */ /* 0x002fea0003800000 */
        /* <DEDUP_REMOVED lines=12> */
.L_x_291:
[----:B------:R-:W-:Y:S01]  /*a720*/  USHF.R.U64 UR6, UR12, UR15, UR13 ;  /* 0x0000000f0c067299 */ /* 0x000fe2000800120d */
[----:B0-----:R-:W-:Y:S01]  /*a730*/  I2FP.F32.U32 R0, UR19 ;  /* 0x0000001300007c45 */ /* 0x001fe20008201000 */
[----:B------:R-:W-:Y:S01]  /*a740*/  USHF.R.U32.HI UR4, URZ, UR15, UR13 ;  /* 0x0000000f3f047299 */ /* 0x000fe2000801160d */
[----:B------:R-:W-:Y:S01]  /*a750*/  R2UR UR14, R2 ;  /* 0x00000000020e72ca */ /* 0x000fe200000e0000 */
[----:B------:R-:W-:Y:S02]  /*a760*/  UIADD3 UR9, UP0, URZ, -UR6, URZ ;  /* 0x800000063f097290 */ /* 0x000fe4000ff1e03f */
[----:B------:R-:W-:Y:S01]  /*a770*/  FMUL R0, R0, UR18 ;  /* 0x0000001200007c20 */ /* 0x000fe20008400000 */
[----:B------:R-:W-:Y:S01]  /*a780*/  ULDC.64 UR12, c[0x0][0x620] ;  /* 0x00018800000c7ab9 */ /* 0x000fe20000000a00 */
[----:B------:R-:W-:Y:S01]  /*a790*/  UIADD3.X UR4, URZ, ~UR4, URZ, UP0, !UPT ;  /* 0x800000043f047290 */ /* 0x000fe200087fe43f */
[----:B------:R-:W-:Y:S01]  /*a7a0*/  UMOV UR10, UR16 ;  /* 0x00000010000a7c82 */ /* 0x000fe20008000000 */
[----:B------:R-:W-:-:S02]  /*a7b0*/  UMOV UR11, UR17 ;  /* 0x00000011000b7c82 */ /* 0x000fc40008000000 */
[----:B------:R-:W0:Y:S01]  /*a7c0*/  F2I.U32.TRUNC.NTZ R0, R0 ;  /* 0x0000000000007305 */ /* 0x000e22000020f000 */
[----:B------:R-:W-:Y:S02]  /*a7d0*/  UIMAD UR4, UR4, UR12, URZ ;  /* 0x0000000c040472a4 */ /* 0x000fe4000f8e023f */
[----:B------:R-:W-:Y:S02]  /*a7e0*/  UIMAD.WIDE.U32 UR10, UR9, UR12, UR10 ;  /* 0x0000000c090a72a5 */ /* 0x000fe4000f8e000a */
[----:B------:R-:W-:Y:S01]  /*a7f0*/  UIMAD UR9, UR9, UR13, UR4 ;  /* 0x0000000d090972a4 */ /* 0x000fe2000f8e0204 */
[----:B------:R-:W-:Y:S01]  /*a800*/  ULDC UR22, c[0x0][0x658] ;  /* 0x0001960000167ab9 */ /* 0x000fe20000000800 */
[----:B------:R-:W-:Y:S02]  /*a810*/  UMOV UR12, 0xffffffff ;  /* 0xffffffff000c7882 */ /* 0x000fe40000000000 */
[----:B------:R-:W-:Y:S01]  /*a820*/  UIADD3 UR11, UR11, UR9, URZ ;  /* 0x000000090b0b7290 */ /* 0x000fe2000fffe03f */
[----:B------:R-:W-:Y:S01]  /*a830*/  ULDC UR13, c[0x0][0x618] ;  /* 0x00018600000d7ab9 */ /* 0x000fe20000000800 */
[----:B------:R-:W-:Y:S01]  /*a840*/  ULDC.64 UR4, c[0x0][0x640] ;  /* 0x0001900000047ab9 */ /* 0x000fe20000000a00 */
[----:B------:R-:W-:Y:S01]  /*a850*/  USHF.L.U32 UR18, UR12, UR22, URZ ;  /* 0x000000160c127299 */ /* 0x000fe2000800063f */
[----:B------:R-:W-:Y:S01]  /*a860*/  ISETP.NE.U32.AND P0, PT, RZ, UR4, PT ;  /* 0x00000004ff007c0c */ /* 0x000fe2000bf05070 */
[----:B------:R-:W-:Y:S01]  /*a870*/  USHF.R.U64 UR12, UR10, UR13, UR11 ;  /* 0x0000000d0a0c7299 */ /* 0x000fe2000800120b */
[----:B0-----:R-:W-:Y:S01]  /*a880*/  R2UR UR16, R0 ;  /* 0x00000000001072ca */ /* 0x001fe200000e0000 */
[----:B------:R-:W-:Y:S01]  /*a890*/  USHF.R.U32.HI UR10, URZ, UR13, UR11 ;  /* 0x0000000d3f0a7299 */ /* 0x000fe2000801160b */
[----:B------:R-:W-:Y:S01]  /*a8a0*/  ISETP.NE.AND.EX P0, PT, RZ, UR5, PT, P0 ;  /* 0x00000005ff007c0c */ /* 0x000fe2000bf05300 */
[----:B------:R-:W-:Y:S01]  /*a8b0*/  ULDC UR17, c[0x0][0x608] ;  /* 0x0001820000117ab9 */ /* 0x000fe20000000800 */
[----:B------:R-:W-:-:S02]  /*a8c0*/  ULOP3.LUT UR23, URZ, UR18, URZ, 0x33, !UPT ;  /* 0x000000123f177292 */ /* 0x000fc4000f8e333f */
[----:B------:R-:W-:Y:S02]  /*a8d0*/  USHF.R.U64 UR18, UR12, UR17, UR10 ;  /* 0x000000110c127299 */ /* 0x000fe4000800120a */
[----:B------:R-:W-:Y:S01]  /*a8e0*/  USHF.R.U32.HI UR10, URZ, UR17, UR10 ;  /* 0x000000113f0a7299 */ /* 0x000fe2000801160a */
[----:B------:R-:W-:Y:S01]  /*a8f0*/  UMOV UR20, 0x1 ;  /* 0x0000000100147882 */ /* 0x000fe20000000000 */
[----:B------:R-:W-:Y:S02]  /*a900*/  UIADD3 UR14, -UR14, URZ, URZ ;  /* 0x0000003f0e0e7290 */ /* 0x000fe4000fffe13f */
[----:B------:R-:W-:Y:S02]  /*a910*/  USHF.L.U32 UR13, UR20, UR22, URZ ;  /* 0x00000016140d7299 */ /* 0x000fe4000800063f */
[----:B------:R-:W-:Y:S01]  /*a920*/  USHF.R.U64 UR20, UR18, UR22, UR10 ;  /* 0x0000001612147299 */ /* 0x000fe2000800120a */
[----:B------:R-:W-:Y:S01]  /*a930*/  ULDC UR15, c[0x0][0x144] ;  /* 0x00005100000f7ab9 */ /* 0x000fe20000000800 */
[----:B------:R-:W-:Y:S01]  /*a940*/  ULDC UR8, c[0x0][0x600] ;  /* 0x0001800000087ab9 */ /* 0x000fe20000000800 */
[----:B------:R-:W-:-:S02]  /*a950*/  UIADD3 UR21, -UR16, URZ, URZ ;  /* 0x0000003f10157290 */ /* 0x000fc4000fffe13f */
[----:B------:R-:W-:Y:S02]  /*a960*/  USHF.R.U32.HI UR17, URZ, UR22, UR10 ;  /* 0x000000163f117299 */ /* 0x000fe4000801160a */
[----:B------:R-:W-:Y:S02]  /*a970*/  UIADD3 UR9, UR8, -0x1, URZ ;  /* 0xffffffff08097890 */ /* 0x000fe4000fffe03f */
[----:B------:R-:W-:Y:S01]  /*a980*/  UIMAD UR22, UR15, UR14, UR7 ;  /* 0x0000000e0f1672a4 */ /* 0x000fe2000f8e0207 */
[----:B------:R-:W-:Y:S01]  /*a990*/  ULDC UR26, c[0x0][0x148] ;  /* 0x00005200001a7ab9 */ /* 0x000fe20000000800 */
[----:B------:R-:W-:Y:S01]  /*a9a0*/  ULDC UR24, c[0x0][0x648] ;  /* 0x0001920000187ab9 */ /* 0x000fe20000000800 */
[----:B------:R-:W-:Y:S01]  /*a9b0*/  ULDC UR25, c[0x0][0x638] ;  /* 0x00018e0000197ab9 */ /* 0x000fe20000000800 */
        /* <DEDUP_REMOVED lines=12> */
.L_x_292:
[----:B------:R-:W-:Y:S01]  /*aa80*/  UISETP.NE.AND UP0, UPT, UR40, URZ, UPT ;  /* 0x0000003f2800728c */ /* 0x000fe2000bf05270 */
[----:B------:R-:W-:Y:S01]  /*aa90*/  IMAD.MOV.U32 R0, RZ, RZ, 0x1 ;  /* 0x00000001ff007424 */ /* 0x000fe200078e00ff */
[----:B------:R-:W-:Y:S01]  /*aaa0*/  USHF.R.U64 UR4, UR16, UR24, UR17 ;  /* 0x0000001810047299 */ /* 0x000fe20008001211 */
[----:B------:R-:W-:Y:S01]  /*aab0*/  IMAD.U32 R19, RZ, RZ, UR6 ;  /* 0x00000006ff137e24 */ /* 0x000fe2000f8e00ff */
[----:B------:R-:W-:Y:S02]  /*aac0*/  ULOP3.LUT UR18, UR18, UR23, URZ, 0xc0, !UPT ;  /* 0x0000001712127292 */ /* 0x000fe4000f8ec03f */
[----:B------:R-:W-:Y:S02]  /*aad0*/  UIADD3 UR5, -UR4, URZ, URZ ;  /* 0x0000003f04057290 */ /* 0x000fe4000fffe13f */
[----:B------:R-:W-:Y:S02]  /*aae0*/  ULOP3.LUT UR9, UR12, UR9, URZ, 0xc0, !UPT ;  /* 0x000000090c097292 */ /* 0x000fe4000f8ec03f */
[----:B------:R-:W-:-:S02]  /*aaf0*/  UIMAD UR4, UR13, UR4, UR18 ;  /* 0x000000040d0472a4 */ /* 0x000fc4000f8e0212 */
[----:B------:R-:W-:Y:S02]  /*ab00*/  @UP0 UIMAD UR22, UR26, UR21, UR19 ;  /* 0x000000151a1602a4 */ /* 0x000fe4000f8e0213 */
[----:B------:R-:W-:Y:S01]  /*ab10*/  UIMAD UR5, UR5, UR25, UR20 ;  /* 0x00000019050572a4 */ /* 0x000fe2000f8e0214 */
[----:B------:R-:W-:Y:S02]  /*ab20*/  ULDC UR7, c[0x0][0x610] ;  /* 0x0001840000077ab9 */ /* 0x000fe40000000800 */
[----:B------:R-:W-:Y:S02]  /*ab30*/  UIMAD UR4, UR4, UR7, UR22 ;  /* 0x00000007040472a4 */ /* 0x000fe4000f8e0216 */
[----:B------:R-:W-:-:S04]  /*ab40*/  UIMAD UR5, UR5, UR8, UR9 ;  /* 0x00000008050572a4 */ /* 0x000fc8000f8e0209 */
[----:B------:R-:W-:Y:S02]  /*ab50*/  USEL UR7, UR5, UR4, !UP0 ;  /* 0x0000000405077287 */ /* 0x000fe4000c000000 */
[----:B------:R-:W-:-:S04]  /*ab60*/  USEL UR4, UR4, UR5, !UP0 ;  /* 0x0000000504047287 */ /* 0x000fc8000c000000 */
[----:B------:R-:W-:Y:S02]  /*ab70*/  IMAD.U32 R2, RZ, RZ, UR7 ;  /* 0x00000007ff027e24 */ /* 0x000fe4000f8e00ff */
[----:B------:R-:W-:-:S07]  /*ab80*/  IMAD.U32 R18, RZ, RZ, UR4 ;  /* 0x00000004ff127e24 */ /* 0x000fce000f8e00ff */
.L_x_290:
[----:B------:R-:W-:Y:S02]  /*ab90*/  LOP3.LUT P0, RZ, R0, 0xff, RZ, 0xc0, !PT ;  /* 0x000000ff00ff7812 */ /* 0x000fe4000780c0ff */
[----:B------:R-:W-:-:S11]  /*aba0*/  LOP3.LUT R172, R172, 0x1, RZ, 0x3c, !PT ;  /* 0x00000001acac7812 */ /* 0x000fd600078e3cff */
[----:B------:R-:W-:Y:S05]  /*abb0*/  @P0 BRA `(.L_x_293) ;  /* 0xffffff6800e80947 */ /* 0x000fea000383ffff */
[----:B------:R-:W-:Y:S05]  /*abc0*/  EXIT ;  /* 0x000000000000794d */ /* 0x000fea0003800000 */
.L_x_16:
[----:B------:R-:W-:-:S08]  /*abd0*/  ISETP.NE.AND P0, PT, RZ, UR6, PT ;  /* 0x00000006ff007c0c */ /* 0x000fd0000bf05270 */
[----:B-----5:R-:W0:-:S00]  /*abe0*/  USETMAXREG.DEALLOC.CTAPOOL 0x28 ;  /* 0x00000028000079c8 */ /* 0x020e0000080e0500 */
[----:B------:R-:W-:Y:S05]  /*abf0*/  @P0 EXIT ;  /* 0x000000000000094d */ /* 0x000fea0003800000 */
[----:B0-----:R-:W-:Y:S01]  /*ac00*/  LOP3.LUT P0, RZ, R0, 0xff, RZ, 0xc0, !PT ;  /* 0x000000ff00ff7812 */ /* 0x001fe2000780c0ff */
[----:B------:R-:W-:Y:S02]  /*ac10*/  IMAD.MOV.U32 R0, RZ, RZ, 0x1 ;  /* 0x00000001ff007424 */ /* 0x000fe400078e00ff */
[----:B------:R-:W-:-:S10]  /*ac20*/  IMAD.MOV.U32 R8, RZ, RZ, RZ ;  /* 0x000000ffff087224 */ /* 0x000fd400078e00ff */
[----:B------:R-:W-:Y:S05]  /*ac30*/  @!P0 BRA `(.L_x_294) ;  /* 0x0000000c00608947 */ /* 0x000fea0003800000 */
[----:B------:R-:W0:Y:S01]  /*ac40*/  S2R R11, SR_CgaCtaId ;  /* 0x00000000000b7919 */ /* 0x000e220000008800 */
[----:B------:R-:W-:Y:S01]  /*ac50*/  LOP3.LUT P0, RZ, R3, 0x1f, RZ, 0xc0, !PT ;  /* 0x0000001f03ff7812 */ /* 0x000fe2000780c0ff */
[----:B------:R-:W-:Y:S01]  /*ac60*/  ULDC UR5, c[0x0][0x658] ;  /* 0x0001960000057ab9 */ /* 0x000fe20000000800 */
[----:B------:R-:W-:Y:S01]  /*ac70*/  UMOV UR6, 0xffffffff ;  /* 0xffffffff00067882 */ /* 0x000fe20000000000 */
[----:B------:R-:W-:Y:S01]  /*ac80*/  BSSY B0, `(.L_x_294) ;  /* 0x00000d3000007945 */ /* 0x000fe20003800000 */
[----:B------:R-:W-:Y:S01]  /*ac90*/  USHF.L.U32 UR6, UR6, UR5, URZ ;  /* 0x0000000506067299 */ /* 0x000fe2000800063f */
[C---:B------:R-:W-:Y:S01]  /*aca0*/  ISETP.NE.AND P3, PT, R4.reuse, RZ, PT ;  /* 0x000000ff0400720c */ /* 0x040fe20003f65270 */
[----:B------:R-:W-:Y:S01]  /*acb0*/  IMAD.MOV.U32 R10, RZ, RZ, 0x1 ;  /* 0x00000001ff0a7424 */ /* 0x000fe200078e00ff */
[----:B------:R-:W-:Y:S01]  /*acc0*/  ISETP.NE.OR P0, PT, R4, RZ, !P0 ;  /* 0x000000ff0400720c */ /* 0x000fe20004705670 */
[----:B------:R-:W-:Y:S01]  /*acd0*/  IMAD.MOV.U32 R0, RZ, RZ, 0x1 ;  /* 0x00000001ff007424 */ /* 0x000fe200078e00ff */
[----:B------:R-:W-:Y:S01]  /*ace0*/  ULDC UR4, c[0x0][0x600] ;  /* 0x0001800000047ab9 */ /* 0x000fe20000000800 */
[----:B------:R-:W-:Y:S01]  /*acf0*/  IMAD.MOV.U32 R8, RZ, RZ, RZ ;  /* 0x000000ffff087224 */ /* 0x000fe200078e00ff */
[----:B------:R-:W-:Y:S01]  /*ad00*/  UMOV UR7, 0x1 ;  /* 0x0000000100077882 */ /* 0x000fe20000000000 */
[----:B------:R-:W-:-:S02]  /*ad10*/  UIADD3 UR21, UR37, 0x1, URZ ;  /* 0x0000000125157890 */ /* 0x000fc4000fffe03f */
[----:B------:R-:W-:Y:S02]  /*ad20*/  ULOP3.LUT UR13, UR42, 0x2, URZ, 0xfc, !UPT ;  /* 0x000000022a0d7892 */ /* 0x000fe4000f8efc3f */
[----:B------:R-:W-:Y:S02]  /*ad30*/  UIADD3 UR4, UR4, -0x1, URZ ;  /* 0xffffffff04047890 */ /* 0x000fe4000fffe03f */
[----:B------:R-:W-:Y:S02]  /*ad40*/  USHF.L.U32 UR5, UR7, UR5, URZ ;  /* 0x0000000507057299 */ /* 0x000fe4000800063f */
[----:B------:R-:W-:Y:S01]  /*ad50*/  ULOP3.LUT UR6, URZ, UR6, URZ, 0x33, !UPT ;  /* 0x000000063f067292 */ /* 0x000fe2000f8e333f */
[----:B------:R-:W-:Y:S01]  /*ad60*/  ULDC.64 UR30, c[0x0][0x198] ;  /* 0x00006600001e7ab9 */ /* 0x000fe20000000a00 */
[C---:B0-----:R-:W-:Y:S02]  /*ad70*/  IMAD.SHL.U32 R9, R11.reuse, 0x40, RZ ;  /* 0x000000400b097824 */ /* 0x041fe400078e00ff */
[----:B------:R-:W-:-:S03]  /*ad80*/  IMAD.SHL.U32 R11, R11, 0x800, RZ ;  /* 0x000008000b0b7824 */ /* 0x000fc600078e00ff */
[----:B------:R-:W-:-:S07]  /*ad90*/  LOP3.LUT R9, R9, 0xc0, RZ, 0xc0, !PT ;  /* 0x000000c009097812 */ /* 0x000fce00078ec0ff */
.L_x_306:
[----:B------:R-:W-:-:S03]  /*ada0*/  UMOV UR7, 0xffffffff ;  /* 0xffffffff00077882 */ /* 0x000fc60000000000 */
[----:B------:R-:W-:Y:S05]  /*adb0*/  BRA.DIV UR7, `(.L_x_295) ;  /* 0x0000000e07d07947 */ /* 0x000fea000b800000 */
[----:B------:R-:W-:-:S13]  /*adc0*/  ELECT P6, URZ, PT ;  /* 0x00000000003f782f */ /* 0x000fda00038c0000 */
.L_x_317:
[----:B------:R-:W0:Y:S01]  /*add0*/  LDC R3, c[0x0][0x28c] ;  /* 0x0000a300ff037b82 */ /* 0x000e220000000800 */
[----:B------:R-:W-:Y:S01]  /*ade0*/  BSSY B1, `(.L_x_296) ;  /* 0x0000047000017945 */ /* 0x000fe20003800000 */
[----:B0-----:R-:W-:-:S13]  /*adf0*/  ISETP.LT.OR P6, PT, R3, 0x1, !P6 ;  /* 0x000000010300780c */ /* 0x001fda00077c1670 */
[----:B------:R-:W-:Y:S05]  /*ae00*/  @P6 BRA `(.L_x_297) ;  /* 0x0000000400106947 */ /* 0x000fea0003800000 */
[----:B------:R-:W-:Y:S02]  /*ae10*/  IMAD R6, R2, 0x100, R9 ;  /* 0x0000010002067824 */ /* 0x000fe400078e0209 */
[----:B------:R-:W-:Y:S02]  /*ae20*/  IMAD.SHL.U32 R18, R18, 0x40, RZ ;  /* 0x0000004012127824 */ /* 0x000fe400078e00ff */
[----:B------:R-:W-:Y:S02]  /*ae30*/  IMAD.MOV.U32 R12, RZ, RZ, RZ ;  /* 0x000000ffff0c7224 */ /* 0x000fe400078e00ff */
[----:B------:R-:W-:Y:S02]  /*ae40*/  IMAD.U32 R14, RZ, RZ, UR21 ;  /* 0x00000015ff0e7e24 */ /* 0x000fe4000f8e00ff */
[----:B------:R-:W-:Y:S02]  /*ae50*/  IMAD.MOV.U32 R2, RZ, RZ, R0 ;  /* 0x000000ffff027224 */ /* 0x000fe400078e0000 */
[----:B------:R-:W-:-:S07]  /*ae60*/  IMAD.MOV.U32 R3, RZ, RZ, R8 ;  /* 0x000000ffff037224 */ /* 0x000fce00078e0008 */
.L_x_301:
[----:B------:R-:W0:Y:S01]  /*ae70*/  S2R R5, SR_CgaCtaId ;  /* 0x0000000000057919 */ /* 0x000e220000008800 */
[----:B------:R-:W-:-:S04]  /*ae80*/  MOV R4, 0x400 ;  /* 0x0000040000047802 */ /* 0x000fc80000000f00 */
[----:B0-----:R-:W-:Y:S02]  /*ae90*/  LEA R13, R5, R4, 0x18 ;  /* 0x00000004050d7211 */ /* 0x001fe400078ec0ff */
[----:B------:R-:W-:Y:S01]  /*aea0*/  SHF.L.U32 R4, R2, 0x1f, RZ ;  /* 0x0000001f02047819 */ /* 0x000fe200000006ff */
[----:B------:R-:W0:Y:S02]  /*aeb0*/  @!P3 LDC R5, c[0x0][0x500] ;  /* 0x00014000ff05bb82 */ /* 0x000e240000000800 */
[----:B------:R-:W-:-:S04]  /*aec0*/  IMAD R7, R3, 0x8, R13 ;  /* 0x0000000803077824 */ /* 0x000fc800078e020d */
[----:B------:R-:W1:Y:S02]  /*aed0*/  SYNCS.PHASECHK.TRANS64.TRYWAIT P1, [R7+URZ+0x10], R4 ;  /* 0x00001004070075a7 */ /* 0x000e64000802017f */
[----:B-1----:R-:W-:Y:S05]  /*aee0*/  @!P1 BRA `(.L_x_298) ;  /* 0x0000000c00a49947 */ /* 0x002fea0003800000 */
.L_x_318:
[----:B------:R-:W-:Y:S01]  /*aef0*/  UPRMT UR7, UR13, 0x9910, URZ ;  /* 0x000099100d077896 */ /* 0x000fe2000800003f */
[----:B0-----:R0:W-:Y:S03]  /*af00*/  @!P3 SYNCS.ARRIVE.TRANS64 RZ, [R7+URZ], R5 ;  /* 0x0000000507ffb9a7 */ /* 0x0011e6000800003f */
[----:B------:R-:W-:-:S06]  /*af10*/  UISETP.NE.AND UP0, UPT, UR7, 0x2, UPT ;  /* 0x000000020700788c */ /* 0x000fcc000bf05270 */
[----:B------:R-:W-:-:S13]  /*af20*/  PLOP3.LUT P1, PT, PT, PT, UP0, 0x80, 0x0 ;  /* 0x000000000000781c */ /* 0x000fda0003f2f008 */
[----:B0-----:R-:W-:Y:S05]  /*af30*/  @P1 BRA `(.L_x_299) ;  /* 0x0000000000041947 */ /* 0x001fea0003800000 */
[----:B------:R-:W-:Y:S01]  /*af40*/  BPT.TRAP 0x1 ;  /* 0x000000040000795c */ /* 0x000fe20000300000 */
.L_x_299:
[----:B------:R-:W-:Y:S05]  /*af50*/  @P0 BRA `(.L_x_300) ;  /* 0x0000000000040947 */ /* 0x000fea0003800000 */
[----:B------:R-:W-:Y:S01]  /*af60*/  BPT.TRAP 0x1 ;  /* 0x000000040000795c */ /* 0x000fe20000300000 */
.L_x_300:
[----:B-1----:R-:W-:Y:S01]  /*af70*/  IMAD.SHL.U32 R4, R3, 0x4000, RZ ;  /* 0x0000400003047824 */ /* 0x002fe200078e00ff */
[----:B------:R-:W-:Y:S01]  /*af80*/  R2UR UR34, R12 ;  /* 0x000000000c2272ca */ /* 0x000fe200000e0000 */
[----:B------:R-:W-:Y:S01]  /*af90*/  VIADD R14, R14, 0xffffffff ;  /* 0xffffffff0e0e7836 */ /* 0x000fe20000000000 */
[----:B------:R-:W-:Y:S01]  /*afa0*/  R2UR UR33, R7 ;  /* 0x00000000072172ca */ /* 0x000fe200000e0000 */
[----:B------:R-:W-:Y:S01]  /*afb0*/  IMAD.IADD R5, R13, 0x1, R4 ;  /* 0x000000010d057824 */ /* 0x000fe200078e0204 */
[----:B------:R-:W-:Y:S01]  /*afc0*/  LOP3.LUT R4, R4, 0x1800, R11, 0xf8, !PT ;  /* 0x0000180004047812 */ /* 0x000fe200078ef80b */
[----:B------:R-:W-:Y:S01]  /*afd0*/  UIADD3 UR14, UP0, UR30, 0xf0, URZ ;  /* 0x000000f01e0e7890 */ /* 0x000fe2000ff1e03f */
[----:B------:R-:W-:Y:S01]  /*afe0*/  R2UR UR36, R19 ;  /* 0x00000000132472ca */ /* 0x000fe200000e0000 */
[----:B------:R-:W-:Y:S01]  /*aff0*/  UIADD3 UR44, UP1, UR30, 0x1f0, URZ ;  /* 0x000001f01e2c7890 */ /* 0x000fe2000ff3e03f */
[----:B------:R-:W-:Y:S01]  /*b000*/  R2UR UR24, R5 ;  /* 0x00000000051872ca */ /* 0x000fe200000e0000 */
[----:B------:R-:W-:Y:S01]  /*b010*/  IMAD R4, R4, 0x4, R13 ;  /* 0x0000000404047824 */ /* 0x000fe200078e020d */
[----:B------:R-:W-:Y:S01]  /*b020*/  R2UR UR35, R18 ;  /* 0x00000000122372ca */ /* 0x000fe200000e0000 */
[----:B------:R-:W-:Y:S01]  /*b030*/  UIADD3.X UR15, URZ, UR31, URZ, UP0, !UPT ;  /* 0x0000001f3f0f7290 */ /* 0x000fe200087fe43f */
[----:B------:R-:W-:Y:S01]  /*b040*/  R2UR UR19, R6 ;  /* 0x00000000061372ca */ /* 0x000fe200000e0000 */
[----:B------:R-:W-:Y:S01]  /*b050*/  UIADD3 UR26, UR34, 0x20, URZ ;  /* 0x00000020221a7890 */ /* 0x000fe2000fffe03f */
[----:B------:R-:W-:Y:S01]  /*b060*/  R2UR UR8, R4 ;  /* 0x00000000040872ca */ /* 0x000fe200000e0000 */
[----:B------:R-:W-:Y:S01]  /*b070*/  UIADD3.X UR45, URZ, UR31, URZ, UP1, !UPT ;  /* 0x0000001f3f2d7290 */ /* 0x000fe20008ffe43f */
[----:B------:R-:W-:Y:S01]  /*b080*/  ISETP.GT.AND P2, PT, R14, 0x1, PT ;  /* 0x000000010e00780c */ /* 0x000fe20003f44270 */
[----:B------:R-:W-:Y:S01]  /*b090*/  VIADD R3, R3, 0x1 ;  /* 0x0000000103037836 */ /* 0x000fe20000000000 */
[----:B------:R-:W-:Y:S01]  /*b0a0*/  UMOV UR22, 0x0 ;  /* 0x0000000000167882 */ /* 0x000fe20000000000 */
[----:B------:R-:W-:Y:S01]  /*b0b0*/  UMOV UR23, 0x10000000 ;  /* 0x1000000000177882 */ /* 0x000fe20000000000 */
[----:B------:R-:W-:Y:S01]  /*b0c0*/  UMOV UR25, UR33 ;  /* 0x0000002100197c82 */ /* 0x000fe20008000000 */
[----:B------:R-:W-:Y:S01]  /*b0d0*/  UIADD3 UR32, UR24, 0x100, URZ ;  /* 0x0000010018207890 */ /* 0x000fe2000fffe03f */
[----:B------:R-:W-:Y:S01]  /*b0e0*/  ISETP.NE.AND P1, PT, R3, 0x2, PT ;  /* 0x000000020300780c */ /* 0x000fe20003f25270 */
[----:B------:R-:W-:Y:S01]  /*b0f0*/  UIADD3 UR24, UR24, 0x2100, URZ ;  /* 0x0000210018187890 */ /* 0x000fe2000fffe03f */
[----:B------:R-:W-:Y:S01]  /*b100*/  VIADD R12, R12, 0x40 ;  /* 0x000000400c0c7836 */ /* 0x000fe20000000000 */
[----:B------:R-:W-:Y:S01]  /*b110*/  UMOV UR28, UR36 ;  /* 0x00000024001c7c82 */ /* 0x000fe20008000000 */
[----:B------:R-:W-:Y:S01]  /*b120*/  UMOV UR27, UR35 ;  /* 0x00000023001b7c82 */ /* 0x000fe20008000000 */
[----:B------:R-:W-:Y:S01]  /*b130*/  UIADD3 UR16, UR8, 0x8100, URZ ;  /* 0x0000810008107890 */ /* 0x000fe2000fffe03f */
[----:B------:R-:W-:Y:S01]  /*b140*/  SEL R5, RZ, 0x1, P1 ;  /* 0x00000001ff057807 */ /* 0x000fe20000800000 */
[----:B------:R-:W-:Y:S01]  /*b150*/  UIADD3 UR8, UR8, 0x10100, URZ ;  /* 0x0001010008087890 */ /* 0x000fe2000fffe03f */
[----:B------:R0:W-:Y:S01]  /*b160*/  UTMALDG.3D [UR32], [UR14], desc[UR22] ;  /* 0x000016200e0075b4 */ /* 0x0001e20008011000 */
[----:B------:R-:W-:Y:S01]  /*b170*/  UMOV UR7, 0xf0000 ;  /* 0x000f000000077882 */ /* 0x000fe20000000000 */
[----:B------:R-:W-:Y:S01]  /*b180*/  UMOV UR17, UR33 ;  /* 0x0000002100117c82 */ /* 0x000fe20008000000 */
[----:B------:R-:W-:Y:S01]  /*b190*/  UMOV UR18, UR34 ;  /* 0x0000002200127c82 */ /* 0x000fe20008000000 */
[----:B------:R-:W-:Y:S01]  /*b1a0*/  UMOV UR20, UR36 ;  /* 0x0000002400147c82 */ /* 0x000fe20008000000 */
[----:B------:R-:W-:Y:S01]  /*b1b0*/  UMOV UR9, UR33 ;  /* 0x0000002100097c82 */ /* 0x000fe20008000000 */
[----:B------:R-:W-:Y:S01]  /*b1c0*/  UMOV UR11, UR19 ;  /* 0x00000013000b7c82 */ /* 0x000fe20008000000 */
[----:B------:R-:W-:Y:S01]  /*b1d0*/  UMOV UR12, UR36 ;  /* 0x00000024000c7c82 */ /* 0x000fe20008000000 */
[----:B------:R0:W-:Y:S01]  /*b1e0*/  UTMALDG.3D [UR24], [UR14], desc[UR22] ;  /* 0x000016180e0075b4 */ /* 0x0001e20008011000 */
[----:B------:R-:W-:Y:S01]  /*b1f0*/  UMOV UR10, UR26 ;  /* 0x0000001a000a7c82 */ /* 0x000fe20008000000 */
[----:B------:R-:W-:-:S02]  /*b200*/  LOP3.LUT R2, R2, R5, RZ, 0x3c, !PT ;  /* 0x0000000502027212 */ /* 0x000fc400078e3cff */
[----:B------:R-:W-:Y:S01]  /*b210*/  SEL R3, R3, RZ, P1 ;  /* 0x000000ff03037207 */ /* 0x000fe20000800000 */
[----:B------:R0:W-:Y:S01]  /*b220*/  UTMALDG.3D.MULTICAST [UR16], [UR44], UR7, desc[UR22] ;  /* 0x000016102c0073b4 */ /* 0x0001e20008011807 */
[----:B------:R0:W-:Y:S02]  /*b230*/  UTMALDG.3D.MULTICAST [UR8], [UR44], UR7, desc[UR22] ;  /* 0x000016082c0073b4 */ /* 0x0001e40008011807 */
[----:B0-----:R-:W-:Y:S05]  /*b240*/  @P2 BRA `(.L_x_301) ;  /* 0xfffffffc00082947 */ /* 0x001fea000383ffff */
.L_x_297:
[----:B------:R-:W-:Y:S05]  /*b250*/  BSYNC B1 ;  /* 0x0000000000017941 */ /* 0x000fea0003800000 */
.L_x_296:
[----:B------:R-:W-:Y:S01]  /*b260*/  LOP3.LUT P4, RZ, R10, 0xff, RZ, 0xc0, !PT ;  /* 0x000000ff0aff7812 */ /* 0x000fe2000788c0ff */
[----:B------:R-:W-:Y:S01]  /*b270*/  VIADD R8, R8, UR37 ;  /* 0x0000002508087c36 */ /* 0x000fe20008000000 */
[----:B------:R-:W-:Y:S01]  /*b280*/  ULDC.64 UR8, c[0x0][0x650] ;  /* 0x0001940000087ab9 */ /* 0x000fe20000000a00 */
[----:B------:R-:W-:Y:S01]  /*b290*/  BSSY B1, `(.L_x_302) ;  /* 0x000006f000017945 */ /* 0x000fe20003800000 */
[----:B------:R-:W-:Y:S01]  /*b2a0*/  IMAD.MOV.U32 R18, RZ, RZ, -0x1 ;  /* 0xffffffffff127424 */ /* 0x000fe200078e00ff */
[----:B------:R-:W-:Y:S01]  /*b2b0*/  PRMT R10, RZ, 0x7610, R10 ;  /* 0x00007610ff0a7816 */ /* 0x000fe2000000000a */
[----:B------:R-:W-:Y:S01]  /*b2c0*/  IMAD.MOV.U32 R19, RZ, RZ, -0x1 ;  /* 0xffffffffff137424 */ /* 0x000fe200078e00ff */
[C---:B------:R-:W-:Y:S02]  /*b2d0*/  ISETP.GT.U32.AND P1, PT, R8.reuse, 0x1, PT ;  /* 0x000000010800780c */ /* 0x040fe40003f24070 */
[----:B------:R-:W-:Y:S02]  /*b2e0*/  SHF.R.U32.HI R2, RZ, 0x1, R8 ;  /* 0x00000001ff027819 */ /* 0x000fe40000011608 */
[----:B------:R-:W-:-:S02]  /*b2f0*/  LOP3.LUT R8, R8, 0x1, RZ, 0xc0, !PT ;  /* 0x0000000108087812 */ /* 0x000fc400078ec0ff */
[----:B------:R-:W0:Y:S01]  /*b300*/  @P4 S2R R4, SR_CgaCtaId ;  /* 0x0000000000044919 */ /* 0x000e220000008800 */
[----:B------:R-:W-:Y:S02]  /*b310*/  @P4 MOV R3, 0x400 ;  /* 0x0000040000034802 */ /* 0x000fe40000000f00 */
[----:B------:R-:W-:-:S04]  /*b320*/  LOP3.LUT R2, R2, 0x1, RZ, 0xc0, !PT ;  /* 0x0000000102027812 */ /* 0x000fc800078ec0ff */
[----:B------:R-:W-:Y:S02]  /*b330*/  ISETP.NE.U32.AND P2, PT, R2, 0x1, PT ;  /* 0x000000010200780c */ /* 0x000fe40003f45070 */
[----:B0-----:R-:W-:Y:S01]  /*b340*/  @P4 LEA R3, R4, R3, 0x18 ;  /* 0x0000000304034211 */ /* 0x001fe200078ec0ff */
[----:B------:R-:W-:-:S03]  /*b350*/  IMAD.U32 R4, RZ, RZ, UR37 ;  /* 0x00000025ff047e24 */ /* 0x000fc6000f8e00ff */
[----:B------:R0:W-:Y:S01]  /*b360*/  @P4 SYNCS.ARRIVE.TRANS64.A1T0 RZ, [R3+URZ+0x58], RZ ;  /* 0x000058ff03ff49a7 */ /* 0x0001e2000810003f */
[----:B------:R-:W-:Y:S02]  /*b370*/  IADD3 R16, P4, R16, UR38, RZ ;  /* 0x0000002610107c10 */ /* 0x000fe4000ff9e0ff */
[----:B------:R-:W-:Y:S02]  /*b380*/  ISETP.LT.U32.AND P1, PT, R4, 0x2, P1 ;  /* 0x000000020400780c */ /* 0x000fe40000f21070 */
[----:B------:R-:W-:Y:S02]  /*b390*/  IADD3.X R17, R17, UR41, RZ, P4, !PT ;  /* 0x0000002911117c10 */ /* 0x000fe4000a7fe4ff */
[----:B------:R-:W-:Y:S02]  /*b3a0*/  ISETP.GE.U32.AND P4, PT, R16, UR8, PT ;  /* 0x0000000810007c0c */ /* 0x000fe4000bf86070 */
[----:B0-----:R-:W-:Y:S02]  /*b3b0*/  SEL R3, RZ, 0x1, !P1 ;  /* 0x00000001ff037807 */ /* 0x001fe40004800000 */
[----:B------:R-:W-:-:S02]  /*b3c0*/  ISETP.GE.U32.AND.EX P1, PT, R17, UR9, PT, P4 ;  /* 0x0000000911007c0c */ /* 0x000fc4000bf26140 */
[----:B------:R-:W-:-:S04]  /*b3d0*/  ISETP.GT.U32.AND P2, PT, R4, 0x1, !P2 ;  /* 0x000000010400780c */ /* 0x000fc80005744070 */
[----:B------:R-:W-:-:S04]  /*b3e0*/  SEL R2, RZ, 0x1, !P2 ;  /* 0x00000001ff027807 */ /* 0x000fc80005000000 */
[--C-:B------:R-:W-:Y:S01]  /*b3f0*/  LOP3.LUT R0, R2, R0, R3.reuse, 0x96, !PT ;  /* 0x0000000002007212 */ /* 0x100fe200078e9603 */
[----:B------:R-:W-:Y:S01]  /*b400*/  IMAD.MOV.U32 R2, RZ, RZ, -0x1 ;  /* 0xffffffffff027424 */ /* 0x000fe200078e00ff */
[----:B------:R-:W-:Y:S01]  /*b410*/  PRMT R3, RZ, 0x7610, R3 ;  /* 0x00007610ff037816 */ /* 0x000fe20000000003 */
[----:B------:R-:W-:Y:S06]  /*b420*/  @P1 BRA `(.L_x_303) ;  /* 0x0000000400541947 */ /* 0x000fec0003800000 */
[----:B------:R-:W0:Y:S01]  /*b430*/  S2UR UR7, SR_CTAID.X ;  /* 0x00000000000779c3 */ /* 0x000e220000002500 */
[----:B------:R-:W-:Y:S01]  /*b440*/  ULDC.64 UR8, c[0x0][0x628] ;  /* 0x00018a0000087ab9 */ /* 0x000fe20000000a00 */
[----:B------:R-:W-:Y:S01]  /*b450*/  ULDC UR10, c[0x0][0x150] ;  /* 0x00005400000a7ab9 */ /* 0x000fe20000000800 */
[----:B------:R-:W-:Y:S01]  /*b460*/  ISETP.NE.U32.AND P1, PT, RZ, UR8, PT ;  /* 0x00000008ff007c0c */ /* 0x000fe2000bf25070 */
[----:B------:R-:W-:Y:S01]  /*b470*/  ULDC UR11, c[0x0][0x630] ;  /* 0x00018c00000b7ab9 */ /* 0x000fe20000000800 */
[----:B------:R-:W-:Y:S01]  /*b480*/  ULDC UR14, c[0x0][0x154] ;  /* 0x00005500000e7ab9 */ /* 0x000fe20000000800 */
[----:B------:R-:W-:Y:S01]  /*b490*/  IMAD.MOV.U32 R2, RZ, RZ, R16 ;  /* 0x000000ffff027224 */ /* 0x000fe200078e0010 */
[----:B------:R-:W-:Y:S01]  /*b4a0*/  ISETP.NE.AND.EX P1, PT, RZ, UR9, PT, P1 ;  /* 0x00000009ff007c0c */ /* 0x000fe2000bf25310 */
[----:B------:R-:W1:Y:S01]  /*b4b0*/  S2UR UR12, SR_CTAID.Y ;  /* 0x00000000000c79c3 */ /* 0x000e620000002600 */
[----:B0-----:R-:W-:-:S05]  /*b4c0*/  I2FP.F32.U32 R3, UR7 ;  /* 0x0000000700037c45 */ /* 0x001fca0008201000 */
[----:B------:R-:W-:Y:S01]  /*b4d0*/  FMUL R12, R3, UR10 ;  /* 0x0000000a030c7c20 */ /* 0x000fe20008400000 */
[----:B------:R-:W-:-:S05]  /*b4e0*/  IMAD.MOV.U32 R3, RZ, RZ, R17 ;  /* 0x000000ffff037224 */ /* 0x000fca00078e0011 */
[----:B------:R-:W-:Y:S05]  /*b4f0*/  @!P1 BRA `(.L_x_304) ;  /* 0x0000000000289947 */ /* 0x000fea0003800000 */
[----:B------:R-:W-:Y:S02]  /*b500*/  ULDC UR10, c[0x0][0x634] ;  /* 0x00018d00000a7ab9 */ /* 0x000fe40000000800 */
[----:B------:R-:W-:-:S05]  /*b510*/  IADD3 R7, P1, R16, UR10, RZ ;  /* 0x0000000a10077c10 */ /* 0x000fca000ff3e0ff */
[----:B------:R-:W-:-:S04]  /*b520*/  IMAD.X R13, RZ, RZ, R17, P1 ;  /* 0x000000ffff0d7224 */ /* 0x000fc800008e0611 */
[----:B------:R-:W-:-:S04]  /*b530*/  IMAD.WIDE.U32 R4, R13, UR8, RZ ;  /* 0x000000080d047c25 */ /* 0x000fc8000f8e00ff */
[----:B------:R-:W-:-:S04]  /*b540*/  IMAD.WIDE.U32 R4, P1, R7, UR9, R4 ;  /* 0x0000000907047c25 */ /* 0x000fc8000f820004 */
[----:B------:R-:W-:-:S04]  /*b550*/  IMAD.WIDE.U32 R6, R7, UR8, RZ ;  /* 0x0000000807067c25 */ /* 0x000fc8000f8e00ff */
[----:B------:R-:W-:Y:S01]  /*b560*/  IMAD.X R3, RZ, RZ, RZ, P1 ;  /* 0x000000ffff037224 */ /* 0x000fe200008e06ff */
[----:B------:R-:W-:Y:S01]  /*b570*/  IADD3 RZ, P1, R7, R4, RZ ;  /* 0x0000000407ff7210 */ /* 0x000fe20007f3e0ff */
[----:B------:R-:W-:-:S04]  /*b580*/  IMAD.MOV.U32 R2, RZ, RZ, R5 ;  /* 0x000000ffff027224 */ /* 0x000fc800078e0005 */
[----:B------:R-:W-:-:S08]  /*b590*/  IMAD.WIDE.U32.X R2, R13, UR9, R2, P1 ;  /* 0x000000090d027c25 */ /* 0x000fd000088e0402 */
.L_x_304:
[--C-:B------:R-:W-:Y:S01]  /*b5a0*/  SHF.R.U64 R19, R2, UR11, R3.reuse ;  /* 0x0000000b02137c19 */ /* 0x100fe20008001203 */
[----:B------:R-:W0:Y:S01]  /*b5b0*/  F2I.U32.TRUNC.NTZ R12, R12 ;  /* 0x0000000c000c7305 */ /* 0x000e22000020f000 */
[----:B------:R-:W-:Y:S01]  /*b5c0*/  SHF.R.U32.HI R2, RZ, UR11, R3 ;  /* 0x0000000bff027c19 */ /* 0x000fe20008011603 */
[----:B------:R-:W-:Y:S01]  /*b5d0*/  ULDC.64 UR8, c[0x0][0x620] ;  /* 0x0001880000087ab9 */ /* 0x000fe20000000a00 */
[----:B------:R-:W-:Y:S01]  /*b5e0*/  IADD3 R5, P1, RZ, -R19, RZ ;  /* 0x80000013ff057210 */ /* 0x000fe20007f3e0ff */
[----:B------:R-:W-:Y:S01]  /*b5f0*/  ULDC UR11, c[0x0][0x658] ;  /* 0x00019600000b7ab9 */ /* 0x000fe20000000800 */
[----:B-1----:R-:W-:Y:S01]  /*b600*/  I2FP.F32.U32 R4, UR12 ;  /* 0x0000000c00047c45 */ /* 0x002fe20008201000 */
[----:B------:R-:W-:Y:S02]  /*b610*/  ULDC UR16, c[0x0][0x648] ;  /* 0x0001920000107ab9 */ /* 0x000fe40000000800 */
[----:B------:R-:W-:Y:S02]  /*b620*/  IMAD.X R2, RZ, RZ, ~R2, P1 ;  /* 0x000000ffff027224 */ /* 0x000fe400008e0e02 */
[----:B------:R-:W-:Y:S01]  /*b630*/  FMUL R6, R4, UR14 ;  /* 0x0000000e04067c20 */ /* 0x000fe20008400000 */
[----:B------:R-:W-:Y:S01]  /*b640*/  ULDC.64 UR14, c[0x0][0x640] ;  /* 0x00019000000e7ab9 */ /* 0x000fe20000000a00 */
[----:B------:R-:W-:Y:S01]  /*b650*/  IMAD R4, R2, UR8, RZ ;  /* 0x0000000802047c24 */ /* 0x000fe2000f8e02ff */
[----:B------:R-:W-:Y:S01]  /*b660*/  ISETP.NE.U32.AND P1, PT, RZ, UR14, PT ;  /* 0x0000000eff007c0c */ /* 0x000fe2000bf25070 */
[C---:B------:R-:W-:Y:S01]  /*b670*/  IMAD.WIDE.U32 R2, R5.reuse, UR8, R16 ;  /* 0x0000000805027c25 */ /* 0x040fe2000f8e0010 */
[----:B0-----:R-:W-:Y:S01]  /*b680*/  R2UR UR8, R12 ;  /* 0x000000000c0872ca */ /* 0x001fe200000e0000 */
[----:B------:R-:W0:Y:S01]  /*b690*/  F2I.U32.TRUNC.NTZ R6, R6 ;  /* 0x0000000600067305 */ /* 0x000e22000020f000 */
[----:B------:R-:W1:Y:S01]  /*b6a0*/  LDC R12, c[0x0][0x610] ;  /* 0x00018400ff0c7b82 */ /* 0x000e620000000800 */
[----:B------:R-:W-:Y:S01]  /*b6b0*/  IMAD R5, R5, UR9, R4 ;  /* 0x0000000905057c24 */ /* 0x000fe2000f8e0204 */
[----:B------:R-:W-:Y:S01]  /*b6c0*/  ULDC UR9, c[0x0][0x618] ;  /* 0x0001860000097ab9 */ /* 0x000fe20000000800 */
[----:B------:R-:W-:-:S02]  /*b6d0*/  ISETP.NE.AND.EX P1, PT, RZ, UR15, PT, P1 ;  /* 0x0000000fff007c0c */ /* 0x000fc4000bf25310 */
[----:B------:R-:W-:-:S05]  /*b6e0*/  IMAD.IADD R3, R3, 0x1, R5 ;  /* 0x0000000103037824 */ /* 0x000fca00078e0205 */
[--C-:B------:R-:W-:Y:S02]  /*b6f0*/  SHF.R.U64 R14, R2, UR9, R3.reuse ;  /* 0x00000009020e7c19 */ /* 0x100fe40008001203 */
[----:B------:R-:W-:Y:S01]  /*b700*/  SHF.R.U32.HI R3, RZ, UR9, R3 ;  /* 0x00000009ff037c19 */ /* 0x000fe20008011603 */
[----:B------:R-:W-:Y:S01]  /*b710*/  ULDC UR9, c[0x0][0x608] ;  /* 0x0001820000097ab9 */ /* 0x000fe20000000800 */
[----:B0-----:R-:W-:Y:S02]  /*b720*/  R2UR UR10, R6 ;  /* 0x00000000060a72ca */ /* 0x001fe400000e0000 */
[--C-:B------:R-:W-:Y:S02]  /*b730*/  SHF.R.U64 R15, R14, UR9, R3.reuse ;  /* 0x000000090e0f7c19 */ /* 0x100fe40008001203 */
[----:B------:R-:W-:Y:S01]  /*b740*/  SHF.R.U32.HI R2, RZ, UR9, R3 ;  /* 0x00000009ff027c19 */ /* 0x000fe20008011603 */
[----:B------:R-:W-:-:S03]  /*b750*/  UIADD3 UR9, -UR8, URZ, URZ ;  /* 0x0000003f08097290 */ /* 0x000fc6000fffe13f */
[--C-:B------:R-:W-:Y:S01]  /*b760*/  SHF.R.U64 R21, R15, UR11, R2.reuse ;  /* 0x0000000b0f157c19 */ /* 0x100fe20008001202 */
[----:B------:R-:W-:Y:S01]  /*b770*/  ULDC UR8, c[0x0][0x144] ;  /* 0x0000510000087ab9 */ /* 0x000fe20000000800 */
[----:B------:R-:W-:-:S03]  /*b780*/  SHF.R.U32.HI R3, RZ, UR11, R2 ;  /* 0x0000000bff037c19 */ /* 0x000fc60008011602 */
[----:B------:R-:W-:Y:S01]  /*b790*/  IMAD.MOV.U32 R2, RZ, RZ, R21 ;  /* 0x000000ffff027224 */ /* 0x000fe200078e0015 */
[----:B------:R-:W-:Y:S06]  /*b7a0*/  @!P1 BRA `(.L_x_305) ;  /* 0x0000000000289947 */ /* 0x000fec0003800000 */
        /* <DEDUP_REMOVED lines=10> */
.L_x_305:
[----:B------:R-:W-:Y:S01]  /*b850*/  UISETP.NE.AND UP0, UPT, UR40, URZ, UPT ;  /* 0x0000003f2800728c */ /* 0x000fe2000bf05270 */
[----:B------:R-:W-:Y:S01]  /*b860*/  SHF.R.U64 R3, R2, UR16, R3 ;  /* 0x0000001002037c19 */ /* 0x000fe20008001203 */
[----:B------:R-:W-:Y:S01]  /*b870*/  UIADD3 UR10, -UR10, URZ, URZ ;  /* 0x0000003f0a0a7290 */ /* 0x000fe2000fffe13f */
[----:B------:R-:W-:Y:S01]  /*b880*/  LOP3.LUT R2, R15, UR6, RZ, 0xc0, !PT ;  /* 0x000000060f027c12 */ /* 0x000fe2000f8ec0ff */
[----:B------:R-:W-:Y:S01]  /*b890*/  UIMAD UR7, UR8, UR9, UR7 ;  /* 0x00000009080772a4 */ /* 0x000fe2000f8e0207 */
[----:B------:R-:W-:Y:S01]  /*b8a0*/  LOP3.LUT R5, R14, UR4, RZ, 0xc0, !PT ;  /* 0x000000040e057c12 */ /* 0x000fe2000f8ec0ff */
[----:B------:R-:W-:Y:S01]  /*b8b0*/  IMAD.MOV R4, RZ, RZ, -R3 ;  /* 0x000000ffff047224 */ /* 0x000fe200078e0a03 */
[----:B------:R-:W-:Y:S01]  /*b8c0*/  ULDC UR8, c[0x0][0x148] ;  /* 0x0000520000087ab9 */ /* 0x000fe20000000800 */
[----:B------:R-:W-:Y:S01]  /*b8d0*/  IMAD R3, R3, UR5, R2 ;  /* 0x0000000503037c24 */ /* 0x000fe2000f8e0202 */
[----:B------:R-:W-:Y:S02]  /*b8e0*/  PLOP3.LUT P1, PT, PT, PT, UP0, 0x80, 0x0 ;  /* 0x000000000000781c */ /* 0x000fe40003f2f008 */
[----:B------:R-:W-:-:S03]  /*b8f0*/  @UP0 UIMAD UR7, UR8, UR10, UR12 ;  /* 0x0000000a080702a4 */ /* 0x000fc6000f8e020c */
[----:B------:R-:W-:Y:S02]  /*b900*/  ULDC UR8, c[0x0][0x638] ;  /* 0x00018e0000087ab9 */ /* 0x000fe40000000800 */
[----:B------:R-:W-:Y:S02]  /*b910*/  IMAD R2, R4, UR8, R21 ;  /* 0x0000000804027c24 */ /* 0x000fe4000f8e0215 */
[----:B-1----:R-:W-:Y:S01]  /*b920*/  IMAD R12, R3, R12, UR7 ;  /* 0x00000007030c7e24 */ /* 0x002fe2000f8e020c */
[----:B------:R-:W-:Y:S01]  /*b930*/  ULDC UR7, c[0x0][0x600] ;  /* 0x0001800000077ab9 */ /* 0x000fe20000000800 */
[----:B------:R-:W-:Y:S02]  /*b940*/  IMAD.MOV.U32 R3, RZ, RZ, 0x1 ;  /* 0x00000001ff037424 */ /* 0x000fe400078e00ff */
[----:B------:R-:W-:-:S05]  /*b950*/  IMAD R5, R2, UR7, R5 ;  /* 0x0000000702057c24 */ /* 0x000fca000f8e0205 */
[----:B------:R-:W-:Y:S02]  /*b960*/  SEL R2, R5, R12, !P1 ;  /* 0x0000000c05027207 */ /* 0x000fe40004800000 */
[----:B------:R-:W-:-:S07]  /*b970*/  SEL R18, R12, R5, !P1 ;  /* 0x000000050c127207 */ /* 0x000fce0004800000 */
.L_x_303:
[----:B------:R-:W-:Y:S05]  /*b980*/  BSYNC B1 ;  /* 0x0000000000017941 */ /* 0x000fea0003800000 */
.L_x_302:
[----:B------:R-:W-:-:S13]  /*b990*/  LOP3.LUT P1, RZ, R3, 0xff, RZ, 0xc0, !PT ;  /* 0x000000ff03ff7812 */ /* 0x000fda000782c0ff */
[----:B------:R-:W-:Y:S05]  /*b9a0*/  @P1 BRA `(.L_x_306) ;  /* 0xfffffff000fc1947 */ /* 0x000fea000383ffff */
[----:B------:R-:W-:Y:S05]  /*b9b0*/  BSYNC B0 ;  /* 0x0000000000007941 */ /* 0x000fea0003800000 */
.L_x_294:
[----:B------:R-:W-:-:S03]  /*b9c0*/  UMOV UR7, 0xffffffff ;  /* 0xffffffff00077882 */ /* 0x000fc60000000000 */
[----:B------:R-:W-:Y:S05]  /*b9d0*/  BRA.DIV UR7, `(.L_x_307) ;  /* 0x0000000207fc7947 */ /* 0x000fea000b800000 */
[----:B------:R-:W-:-:S13]  /*b9e0*/  ELECT P6, URZ, PT ;  /* 0x00000000003f782f */ /* 0x000fda00038c0000 */
.L_x_321:
[----:B------:R-:W-:Y:S04]  /*b9f0*/  BSSY B0, `(.L_x_308) ;  /* 0x000001a000007945 */ /* 0x000fe80003800000 */
[----:B------:R-:W-:Y:S05]  /*ba00*/  @!P6 BRA `(.L_x_309) ;  /* 0x000000000060e947 */ /* 0x000fea0003800000 */
[----:B------:R-:W-:-:S04]  /*ba10*/  ULOP3.LUT UR7, UR42, 0x2, URZ, 0xfc, !UPT ;  /* 0x000000022a077892 */ /* 0x000fc8000f8efc3f */
[----:B------:R-:W-:-:S06]  /*ba20*/  UISETP.NE.AND UP0, UPT, UR7, 0x3, UPT ;  /* 0x000000030700788c */ /* 0x000fcc000bf05270 */
[----:B------:R-:W-:-:S13]  /*ba30*/  PLOP3.LUT P0, PT, PT, PT, UP0, 0x80, 0x0 ;  /* 0x000000000000781c */ /* 0x000fda0003f0f008 */
[----:B------:R-:W-:Y:S05]  /*ba40*/  @!P0 BRA `(.L_x_310) ;  /* 0x0000000000048947 */ /* 0x000fea0003800000 */
[----:B------:R-:W-:Y:S01]  /*ba50*/  BPT.TRAP 0x1 ;  /* 0x000000040000795c */ /* 0x000fe20000300000 */
.L_x_310:
[----:B------:R-:W0:Y:S01]  /*ba60*/  S2R R3, SR_CgaCtaId ;  /* 0x0000000000037919 */ /* 0x000e220000008800 */
[----:B------:R-:W-:-:S04]  /*ba70*/  MOV R2, 0x400 ;  /* 0x0000040000027802 */ /* 0x000fc80000000f00 */
[----:B0-----:R-:W-:Y:S02]  /*ba80*/  LEA R3, R3, R2, 0x18 ;  /* 0x0000000203037211 */ /* 0x001fe400078ec0ff */
[----:B------:R-:W-:-:S03]  /*ba90*/  SHF.L.U32 R2, R0, 0x1f, RZ ;  /* 0x0000001f00027819 */ /* 0x000fc600000006ff */
[----:B------:R-:W-:-:S04]  /*baa0*/  VIADD R3, R3, 0x10 ;  /* 0x0000001003037836 */ /* 0x000fc80000000000 */
[C---:B------:R-:W-:Y:S02]  /*bab0*/  IMAD R7, R8.reuse, 0x8, R3 ;  /* 0x0000000808077824 */ /* 0x040fe400078e0203 */
[----:B------:R-:W-:Y:S02]  /*bac0*/  VIADD R8, R8, 0x1 ;  /* 0x0000000108087836 */ /* 0x000fe40000000000 */
[----:B------:R-:W0:Y:S03]  /*bad0*/  SYNCS.PHASECHK.TRANS64.TRYWAIT P0, [R7+URZ], R2 ;  /* 0x00000002070075a7 */ /* 0x000e26000800017f */
[----:B------:R-:W-:-:S04]  /*bae0*/  ISETP.NE.AND P1, PT, R8, 0x2, PT ;  /* 0x000000020800780c */ /* 0x000fc80003f25270 */
[----:B------:R-:W-:Y:S02]  /*baf0*/  SEL R5, RZ, 0x1, P1 ;  /* 0x00000001ff057807 */ /* 0x000fe40000800000 */
[----:B------:R-:W-:Y:S02]  /*bb00*/  SEL R8, R8, RZ, P1 ;  /* 0x000000ff08087207 */ /* 0x000fe40000800000 */
[----:B------:R-:W-:Y:S01]  /*bb10*/  LOP3.LUT R0, R0, R5, RZ, 0x3c, !PT ;  /* 0x0000000500007212 */ /* 0x000fe200078e3cff */
[----:B0-----:R-:W-:Y:S06]  /*bb20*/  @!P0 BRA `(.L_x_311) ;  /* 0x0000000000c88947 */ /* 0x001fec0003800000 */
.L_x_322:
[----:B------:R-:W-:Y:S01]  /*bb30*/  IMAD R3, R8, 0x8, R3 ;  /* 0x0000000808037824 */ /* 0x000fe200078e0203 */
[----:B------:R-:W-:-:S07]  /*bb40*/  SHF.L.U32 R0, R0, 0x1f, RZ ;  /* 0x0000001f00007819 */ /* 0x000fce00000006ff */
.L_x_312:
[----:B-1----:R1:W2:Y:S02]  /*bb50*/  SYNCS.PHASECHK.TRANS64.TRYWAIT P0, [R3+URZ], R0 ;  /* 0x00000000030075a7 */ /* 0x0022a4000800017f */
[----:B--2---:R-:W-:Y:S05]  /*bb60*/  @!P0 NANOSLEEP.SYNCS 0x989680 ;  /* 0x009896800000895d */ /* 0x004fea0003900000 */
[----:B------:R-:W2:Y:S02]  /*bb70*/  @!P0 SYNCS.PHASECHK.TRANS64 P0, [R3+URZ], R0 ;  /* 0x00000000030085a7 */ /* 0x000ea4000800007f */
[----:B--2---:R-:W-:Y:S05]  /*bb80*/  @!P0 BRA `(.L_x_312) ;  /* 0xfffffffc00f08947 */ /* 0x004fea000383ffff */
.L_x_309:
[----:B------:R-:W-:Y:S05]  /*bb90*/  BSYNC B0 ;  /* 0x0000000000007941 */ /* 0x000fea0003800000 */
.L_x_308:
[----:B------:R-:W-:Y:S05]  /*bba0*/  EXIT ;  /* 0x000000000000794d */ /* 0x000fea0003800000 */
.L_x_18:
[----:B0-----:R0:W1:Y:S02]  /*bbb0*/  SYNCS.PHASECHK.TRANS64.TRYWAIT P0, [R159+URZ], R0 ;  /* 0x000000009f0075a7 */ /* 0x001064000800017f */
[----:B-1----:R-:W-:Y:S05]  /*bbc0*/  @!P0 NANOSLEEP.SYNCS 0x989680 ;  /* 0x009896800000895d */ /* 0x002fea0003900000 */
[----:B------:R-:W1:Y:S02]  /*bbd0*/  @!P0 SYNCS.PHASECHK.TRANS64 P0, [R159+URZ], R0 ;  /* 0x000000009f0085a7 */ /* 0x000e64000800007f */
[----:B-1----:R-:W-:Y:S05]  /*bbe0*/  @!P0 BRA `(.L_x_18) ;  /* 0xfffffffc00f08947 */ /* 0x002fea000383ffff */
[----:B------:R-:W-:Y:S05]  /*bbf0*/  BRA `(.L_x_313) ;  /* 0xffffff5800ec7947 */ /* 0x000fea000383ffff */
.L_x_23:
[----:B-1----:R1:W2:Y:S02]  /*bc00*/  SYNCS.PHASECHK.TRANS64.TRYWAIT P1, [R3+URZ], R0 ;  /* 0x00000000030075a7 */ /* 0x0022a4000802017f */
[----:B--2---:R-:W-:Y:S05]  /*bc10*/  @!P1 NANOSLEEP.SYNCS 0x989680 ;  /* 0x009896800000995d */ /* 0x004fea0003900000 */
[----:B------:R-:W2:Y:S02]  /*bc20*/  @!P1 SYNCS.PHASECHK.TRANS64 P1, [R3+URZ], R0 ;  /* 0x00000000030095a7 */ /* 0x000ea4000802007f */
[----:B--2---:R-:W-:Y:S05]  /*bc30*/  @!P1 BRA `(.L_x_23) ;  /* 0xfffffffc00f09947 */ /* 0x004fea000383ffff */
[----:B------:R-:W-:Y:S05]  /*bc40*/  BRA `(.L_x_22) ;  /* 0xffffff5c005c7947 */ /* 0x000fea000383ffff */
.L_x_28:
[----:B-1----:R-:W-:-:S04]  /*bc50*/  IMAD.U32 R5, RZ, RZ, UR7 ;  /* 0x00000007ff057e24 */ /* 0x002fc8000f8e00ff */
[----:B------:R1:W2:Y:S03]  /*bc60*/  SYNCS.PHASECHK.TRANS64.TRYWAIT P1, [R5+URZ], R4 ;  /* 0x00000004050075a7 */ /* 0x0002a6000802017f */
[----:B--2---:R-:W-:Y:S05]  /*bc70*/  @!P1 NANOSLEEP.SYNCS 0x989680 ;  /* 0x009896800000995d */ /* 0x004fea0003900000 */
[----:B------:R-:W2:Y:S02]  /*bc80*/  @!P1 SYNCS.PHASECHK.TRANS64 P1, [R5+URZ], R4 ;  /* 0x00000004050095a7 */ /* 0x000ea4000802007f */
[----:B--2---:R-:W-:Y:S05]  /*bc90*/  @!P1 BRA `(.L_x_28) ;  /* 0xfffffffc00ec9947 */ /* 0x004fea000383ffff */
[----:B------:R-:W-:Y:S05]  /*bca0*/  BRA `(.L_x_27) ;  /* 0xffffff6000b87947 */ /* 0x000fea000383ffff */
.L_x_34:
[----:B0-----:R0:W1:Y:S02]  /*bcb0*/  SYNCS.PHASECHK.TRANS64.TRYWAIT P0, [R159+URZ+0x10], R0 ;  /* 0x000010009f0075a7 */ /* 0x001064000800017f */
[----:B-1----:R-:W-:Y:S05]  /*bcc0*/  @!P0 NANOSLEEP.SYNCS 0x989680 ;  /* 0x009896800000895d */ /* 0x002fea0003900000 */
[----:B------:R-:W1:Y:S02]  /*bcd0*/  @!P0 SYNCS.PHASECHK.TRANS64 P0, [R159+URZ+0x10], R0 ;  /* 0x000010009f0085a7 */ /* 0x000e64000800007f */
[----:B-1----:R-:W-:Y:S05]  /*bce0*/  @!P0 BRA `(.L_x_34) ;  /* 0xfffffffc00f08947 */ /* 0x002fea000383ffff */
[----:B------:R-:W-:Y:S05]  /*bcf0*/  BRA `(.L_x_314) ;  /* 0xffffff6800987947 */ /* 0x000fea000383ffff */
.L_x_295:
[----:B------:R-:W-:Y:S01]  /*bd00*/  BSSY B1, `(.L_x_315) ;  /* 0x0000006000017945 */ /* 0x000fe20003800000 */
[----:B------:R-:W-:-:S07]  /*bd10*/  IMAD.MOV.U32 R15, RZ, RZ, -0x1 ;  /* 0xffffffffff0f7424 */ /* 0x000fce00078e00ff */
[----:B------:R-:W-:Y:S05]  /*bd20*/  WARPSYNC.COLLECTIVE R15, `(.L_x_316) ;  /* 0x000000000f0c7348 */ /* 0x000fea0003c00000 */
[----:B------:R-:W-:Y:S02]  /*bd30*/  ELECT P6, UR62, PT ;  /* 0x00000000003e782f */ /* 0x000fe400038c0000 */
[----:B------:R-:W-:Y:S01]  /*bd40*/  MOV R14, UR62 ;  /* 0x0000003e000e7c02 */ /* 0x000fe20008000f00 */
[----:B------:R-:W-:Y:S10]  /*bd50*/  ENDCOLLECTIVE ;  /* 0x000000000000791b */ /* 0x000ff40003800000 */
.L_x_316:
[----:B------:R-:W-:Y:S05]  /*bd60*/  BSYNC B1 ;  /* 0x0000000000017941 */ /* 0x000fea0003800000 */
.L_x_315:
[----:B------:R-:W-:Y:S05]  /*bd70*/  BRA `(.L_x_317) ;  /* 0xfffffff000147947 */ /* 0x000fea000383ffff */
.L_x_298:
[----:B-1----:R1:W2:Y:S02]  /*bd80*/  SYNCS.PHASECHK.TRANS64.TRYWAIT P1, [R7+URZ+0x10], R4 ;  /* 0x00001004070075a7 */ /* 0x0022a4000802017f */
[----:B--2---:R-:W-:Y:S05]  /*bd90*/  @!P1 NANOSLEEP.SYNCS 0x989680 ;  /* 0x009896800000995d */ /* 0x004fea0003900000 */
[----:B------:R-:W2:Y:S02]  /*bda0*/  @!P1 SYNCS.PHASECHK.TRANS64 P1, [R7+URZ+0x10], R4 ;  /* 0x00001004070095a7 */ /* 0x000ea4000802007f */
[----:B--2---:R-:W-:Y:S05]  /*bdb0*/  @!P1 BRA `(.L_x_298) ;  /* 0xfffffffc00f09947 */ /* 0x004fea000383ffff */
[----:B------:R-:W-:Y:S05]  /*bdc0*/  BRA `(.L_x_318) ;  /* 0xfffffff000487947 */ /* 0x000fea000383ffff */
.L_x_307:
[----:B------:R-:W-:Y:S01]  /*bdd0*/  BSSY B0, `(.L_x_319) ;  /* 0x0000006000007945 */ /* 0x000fe20003800000 */
[----:B------:R-:W-:-:S07]  /*bde0*/  IMAD.MOV.U32 R15, RZ, RZ, -0x1 ;  /* 0xffffffffff0f7424 */ /* 0x000fce00078e00ff */
[----:B------:R-:W-:Y:S05]  /*bdf0*/  WARPSYNC.COLLECTIVE R15, `(.L_x_320) ;  /* 0x000000000f0c7348 */ /* 0x000fea0003c00000 */
[----:B------:R-:W-:Y:S02]  /*be00*/  ELECT P6, UR62, PT ;  /* 0x00000000003e782f */ /* 0x000fe400038c0000 */
[----:B------:R-:W-:Y:S01]  /*be10*/  MOV R14, UR62 ;  /* 0x0000003e000e7c02 */ /* 0x000fe20008000f00 */
[----:B------:R-:W-:Y:S10]  /*be20*/  ENDCOLLECTIVE ;  /* 0x000000000000791b */ /* 0x000ff40003800000 */
.L_x_320:
[----:B------:R-:W-:Y:S05]  /*be30*/  BSYNC B0 ;  /* 0x0000000000007941 */ /* 0x000fea0003800000 */
.L_x_319:
[----:B------:R-:W-:Y:S05]  /*be40*/  BRA `(.L_x_321) ;  /* 0xfffffff800e87947 */ /* 0x000fea000383ffff */
.L_x_311:
[----:B0-----:R0:W1:Y:S02]  /*be50*/  SYNCS.PHASECHK.TRANS64.TRYWAIT P0, [R7+URZ], R2 ;  /* 0x00000002070075a7 */ /* 0x001064000800017f */
[----:B-1----:R-:W-:Y:S05]  /*be60*/  @!P0 NANOSLEEP.SYNCS 0x989680 ;  /* 0x009896800000895d */ /* 0x002fea0003900000 */
[----:B------:R-:W1:Y:S02]  /*be70*/  @!P0 SYNCS.PHASECHK.TRANS64 P0, [R7+URZ], R2 ;  /* 0x00000002070085a7 */ /* 0x000e64000800007f */
[----:B-1----:R-:W-:Y:S05]  /*be80*/  @!P0 BRA `(.L_x_311) ;  /* 0xfffffffc00f08947 */ /* 0x002fea000383ffff */
[----:B------:R-:W-:Y:S05]  /*be90*/  BRA `(.L_x_322) ;  /* 0xfffffffc00247947 */ /* 0x000fea000383ffff */
.L_x_323:
[----:B------:R-:W-:-:S00]  /*bea0*/  BRA `(.L_x_323) ;  /* 0xfffffffc00fc7947 */ /* 0x000fc0000383ffff */
[----:B------:R-:W-:-:S00]  /*beb0*/  NOP ;  /* 0x0000000000007918 */ /* 0x000fc00000000000 */
        /* <DEDUP_REMOVED lines=12> */
.L_x_324:


//--------------------- .nv.global.init           --------------------------
	.section	.nv.global.init,"aw",@progbits
.nv.global.init:
	.type		$str$22,@object
	.size		$str$22,($str$23 - $str$22)
$str$22:
        /*0000*/ 	.byte	0x6b, 0x5f, 0x74, 0x69, 0x6c, 0x65, 0x5f, 0x63, 0x6f, 0x75, 0x6e, 0x74, 0x20, 0x3e, 0x3d, 0x20
        /*0010*/ 	.byte	0x31, 0x00
	.type		$str$23,@object
	.size		$str$23,(__unnamed_1 - $str$23)
$str$23:
        /*0012*/ 	.byte	0x2f, 0x74, 0x6d, 0x70, 0x2f, 0x63, 0x75, 0x74, 0x6c, 0x61, 0x73, 0x73, 0x5f, 0x73, 0x77, 0x65
        /*0022*/ 	.byte	0x65, 0x70, 0x5f, 0x73, 0x72, 0x63, 0x2f, 0x69, 0x6e, 0x63, 0x6c, 0x75, 0x64, 0x65, 0x2f, 0x63
        /*0032*/ 	.byte	0x75, 0x74, 0x6c, 0x61, 0x73, 0x73, 0x2f, 0x67, 0x65, 0x6d, 0x6d, 0x2f, 0x63, 0x6f, 0x6c, 0x6c
        /*0042*/ 	.byte	0x65, 0x63, 0x74, 0x69, 0x76, 0x65, 0x2f, 0x73, 0x6d, 0x39, 0x30, 0x5f, 0x6d, 0x6d, 0x61, 0x5f
        /*0052*/ 	.byte	0x74, 0x6d, 0x61, 0x5f, 0x67, 0x6d, 0x6d, 0x61, 0x5f, 0x73, 0x73, 0x5f, 0x77, 0x61, 0x72, 0x70
        /*0062*/ 	.byte	0x73, 0x70, 0x65, 0x63, 0x69, 0x61, 0x6c, 0x69, 0x7a, 0x65, 0x64, 0x2e, 0x68, 0x70, 0x70, 0x00
	.type		__unnamed_1,@object
	.size		__unnamed_1,(.L_0 - __unnamed_1)
__unnamed_1:
        /*0072*/ 	.byte	0x76, 0x6f, 0x69, 0x64, 0x20, 0x63, 0x75, 0x74, 0x6c, 0x61, 0x73, 0x73, 0x3a, 0x3a, 0x67, 0x65
        /* <DEDUP_REMOVED lines=177> */
        /*0b92*/ 	.byte	0x74, 0x69, 0x74, 0x79, 0x5d, 0x00
.L_0:


//--------------------- .nv.shared._ZN7cutlass13device_kernelINS_4gemm6kernel13GemmUniversalIN4cute5tupleIJiiiiEEENS1_10collective13CollectiveMmaINS1_34MainloopSm90TmaGmmaWarpSpecializedILi2ENS5_IJNS4_1CILi4EEENSA_ILi1EEESC_EEENS1_32KernelTmaWarpSpecializedPingpongEEENS5_IJNSA_ILi64EEENSA_ILi256EEESG_EEENS_10tfloat32_tENS5_IJlSC_lEEESJ_SK_NS4_8TiledMMAINS4_8MMA_AtomIJNS4_4SM904GMMA30MMA_64x256x8_F32TF32TF32_SS_TNILNSO_7ScaleInE1ELSQ_1EEEEEENS4_6LayoutINS5_IJSC_SC_SC_EEENS5_IJNSA_ILi0EEESV_SV_EEEEENS5_IJNS4_10UnderscoreESY_SY_EEEEENS4_13SM90_TMA_LOADENS4_14ComposedLayoutINS4_7SwizzleILi3ELi4ELi3EEENS4_18smem_ptr_flag_bitsILi32EEENST_INS5_IJNSA_ILi8EEENSA_ILi32EEEEEENS5_IJS18_SC_EEEEEEEvNS4_8identityENS4_23SM90_TMA_LOAD_MULTICASTES1C_vS1D_EENS_8epilogue10collective6detail29Sm90TmaWarpSpecializedAdapterINS1H_15DefaultEpilogueISJ_SK_SK_NS1G_6thread17LinearCombinationISJ_Li1EffLNS1L_9ScaleType4KindE0ELNS_15FloatRoundStyleE2ESJ_EENS1_15EpilogueDefaultEEEEEvvEEEEvNT_6ParamsE --------------------------
	.section	.nv.shared._ZN7cutlass13device_kernelINS_4gemm6kernel13GemmUniversalIN4cute5tupleIJiiiiEEENS1_10collective13CollectiveMmaINS1_34MainloopSm90TmaGmmaWarpSpecializedILi2ENS5_IJNS4_1CILi4EEENSA_ILi1EEESC_EEENS1_32KernelTmaWarpSpecializedPingpongEEENS5_IJNSA_ILi64EEENSA_ILi256EEESG_EEENS_10tfloat32_tENS5_IJlSC_lEEESJ_SK_NS4_8TiledMMAINS4_8MMA_AtomIJNS4_4SM904GMMA30MMA_64x256x8_F32TF32TF32_SS_TNILNSO_7ScaleInE1ELSQ_1EEEEEENS4_6LayoutINS5_IJSC_SC_SC_EEENS5_IJNSA_ILi0EEESV_SV_EEEEENS5_IJNS4_10UnderscoreESY_SY_EEEEENS4_13SM90_TMA_LOADENS4_14ComposedLayoutINS4_7SwizzleILi3ELi4ELi3EEENS4_18smem_ptr_flag_bitsILi32EEENST_INS5_IJNSA_ILi8EEENSA_ILi32EEEEEENS5_IJS18_SC_EEEEEEEvNS4_8identityENS4_23SM90_TMA_LOAD_MULTICASTES1C_vS1D_EENS_8epilogue10collective6detail29Sm90TmaWarpSpecializedAdapterINS1H_15DefaultEpilogueISJ_SK_SK_NS1G_6thread17LinearCombinationISJ_Li1EffLNS1L_9ScaleType4KindE0ELNS_15FloatRoundStyleE2ESJ_EENS1_15EpilogueDefaultEEEEEvvEEEEvNT_6ParamsE,"aw",@nobits
	.sectionflags	@""
	.align	16
	.zero		1024


//--------------------- .nv.shared.reserved.0     --------------------------
	.section	.nv.shared.reserved.0,"aw",@nobits
	.weak		__nv_reservedSMEM_offset_0_alias
	.size		__nv_reservedSMEM_offset_0_alias, 0, 0
	.other		__nv_reservedSMEM_offset_0_alias,@"STO_CUDA_RESERVED_SHARED STV_DEFAULT"
__nv_reservedSMEM_offset_0_alias:
	.zero		0


//--------------------- .nv.global                --------------------------
	.section	.nv.global,"aw",@nobits
.nv.global:
	.type		_ZN40_INTERNAL_05fcb951_4_k_cu_90275dcb_236114cute1_E,@object
	.size		_ZN40_INTERNAL_05fcb951_4_k_cu_90275dcb_236114cute1_E,(_ZN40_INTERNAL_05fcb951_4_k_cu_90275dcb_236114cuda3std3__45__cpo6cbeginE - _ZN40_INTERNAL_05fcb951_4_k_cu_90275dcb_236114cute1_E)
_ZN40_INTERNAL_05fcb951_4_k_cu_90275dcb_236114cute1_E:
	.zero		1
	.type		_ZN40_INTERNAL_05fcb951_4_k_cu_90275dcb_236114cuda3std3__45__cpo6cbeginE,@object
	.size		_ZN40_INTERNAL_05fcb951_4_k_cu_90275dcb_236114cuda3std3__45__cpo6cbeginE,(_ZN40_INTERNAL_05fcb951_4_k_cu_90275dcb_236114cuda3std3__48in_placeE - _ZN40_INTERNAL_05fcb951_4_k_cu_90275dcb_236114cuda3std3__45__cpo6cbeginE)
_ZN40_INTERNAL_05fcb951_4_k_cu_90275dcb_236114cuda3std3__45__cpo6cbeginE:
	.zero		1
	.type		_ZN40_INTERNAL_05fcb951_4_k_cu_90275dcb_236114cuda3std3__48in_placeE,@object
	.size		_ZN40_INTERNAL_05fcb951_4_k_cu_90275dcb_236114cuda3std3__48in_placeE,(_ZN40_INTERNAL_05fcb951_4_k_cu_90275dcb_236114cuda3std6ranges3__45__cpo9iter_moveE - _ZN40_INTERNAL_05fcb951_4_k_cu_90275dcb_236114cuda3std3__48in_placeE)
_ZN40_INTERNAL_05fcb951_4_k_cu_90275dcb_236114cuda3std3__48in_placeE:
	.zero		1
	.type		_ZN40_INTERNAL_05fcb951_4_k_cu_90275dcb_236114cuda3std6ranges3__45__cpo9iter_moveE,@object
	.size		_ZN40_INTERNAL_05fcb951_4_k_cu_90275dcb_236114cuda3std6ranges3__45__cpo9iter_moveE,(_ZN40_INTERNAL_05fcb951_4_k_cu_90275dcb_236114cuda3std3__45__cpo5beginE - _ZN40_INTERNAL_05fcb951_4_k_cu_90275dcb_236114cuda3std6ranges3__45__cpo9iter_moveE)
_ZN40_INTERNAL_05fcb951_4_k_cu_90275dcb_236114cuda3std6ranges3__45__cpo9iter_moveE:
	.zero		1
	.type		_ZN40_INTERNAL_05fcb951_4_k_cu_90275dcb_236114cuda3std3__45__cpo5beginE,@object
	.size		_ZN40_INTERNAL_05fcb951_4_k_cu_90275dcb_236114cuda3std3__45__cpo5beginE,(_ZN40_INTERNAL_05fcb951_4_k_cu_90275dcb_236114cuda3std3__442_GLOBAL__N__05fcb951_4_k_cu_90275dcb_236116ignoreE - _ZN40_INTERNAL_05fcb951_4_k_cu_90275dcb_236114cuda3std3__45__cpo5beginE)
_ZN40_INTERNAL_05fcb951_4_k_cu_90275dcb_236114cuda3std3__45__cpo5beginE:
	.zero		1
	.type		_ZN40_INTERNAL_05fcb951_4_k_cu_90275dcb_236114cuda3std3__442_GLOBAL__N__05fcb951_4_k_cu_90275dcb_236116ignoreE,@object
	.size		_ZN40_INTERNAL_05fcb951_4_k_cu_90275dcb_236114cuda3std3__442_GLOBAL__N__05fcb951_4_k_cu_90275dcb_236116ignoreE,(_ZN40_INTERNAL_05fcb951_4_k_cu_90275dcb_236114cute7productE - _ZN40_INTERNAL_05fcb951_4_k_cu_90275dcb_236114cuda3std3__442_GLOBAL__N__05fcb951_4_k_cu_90275dcb_236116ignoreE)
_ZN40_INTERNAL_05fcb951_4_k_cu_90275dcb_236114cuda3std3__442_GLOBAL__N__05fcb951_4_k_cu_90275dcb_236116ignoreE:
	.zero		1
	.type		_ZN40_INTERNAL_05fcb951_4_k_cu_90275dcb_236114cute7productE,@object
	.size		_ZN40_INTERNAL_05fcb951_4_k_cu_90275dcb_236114cute7productE,(_ZN40_INTERNAL_05fcb951_4_k_cu_90275dcb_236114cuda3std3__45__cpo3endE - _ZN40_INTERNAL_05fcb951_4_k_cu_90275dcb_236114cute7productE)
_ZN40_INTERNAL_05fcb951_4_k_cu_90275dcb_236114cute7productE:
	.zero		1
	.type		_ZN40_INTERNAL_05fcb951_4_k_cu_90275dcb_236114cuda3std3__45__cpo3endE,@object
	.size		_ZN40_INTERNAL_05fcb951_4_k_cu_90275dcb_236114cuda3std3__45__cpo3endE,(_ZN40_INTERNAL_05fcb951_4_k_cu_90275dcb_236114cuda3std3__419piecewise_constructE - _ZN40_INTERNAL_05fcb951_4_k_cu_90275dcb_236114cuda3std3__45__cpo3endE)
_ZN40_INTERNAL_05fcb951_4_k_cu_90275dcb_236114cuda3std3__45__cpo3endE:
	.zero		1
	.type		_ZN40_INTERNAL_05fcb951_4_k_cu_90275dcb_236114cuda3std3__419piecewise_constructE,@object
	.size		_ZN40_INTERNAL_05fcb951_4_k_cu_90275dcb_236114cuda3std3__419piecewise_constructE,(_ZN40_INTERNAL_05fcb951_4_k_cu_90275dcb_236114cuda3std3__45__cpo4cendE - _ZN40_INTERNAL_05fcb951_4_k_cu_90275dcb_236114cuda3std3__419piecewise_constructE)
_ZN40_INTERNAL_05fcb951_4_k_cu_90275dcb_236114cuda3std3__419piecewise_constructE:
	.zero		1
	.type		_ZN40_INTERNAL_05fcb951_4_k_cu_90275dcb_236114cuda3std3__45__cpo4cendE,@object
	.size		_ZN40_INTERNAL_05fcb951_4_k_cu_90275dcb_236114cuda3std3__45__cpo4cendE,(_ZN40_INTERNAL_05fcb951_4_k_cu_90275dcb_236114cuda3std6ranges3__45__cpo4swapE - _ZN40_INTERNAL_05fcb951_4_k_cu_90275dcb_236114cuda3std3__45__cpo4cendE)
_ZN40_INTERNAL_05fcb951_4_k_cu_90275dcb_236114cuda3std3__45__cpo4cendE:
	.zero		1
	.type		_ZN40_INTERNAL_05fcb951_4_k_cu_90275dcb_236114cuda3std6ranges3__45__cpo4swapE,@object
	.size		_ZN40_INTERNAL_05fcb951_4_k_cu_90275dcb_236114cuda3std6ranges3__45__cpo4swapE,(.L_8 - _ZN40_INTERNAL_05fcb951_4_k_cu_90275dcb_236114cuda3std6ranges3__45__cpo4swapE)
_ZN40_INTERNAL_05fcb951_4_k_cu_90275dcb_236114cuda3std6ranges3__45__cpo4swapE:
	.zero		1
.L_8:


//--------------------- .nv.constant0._ZN7cutlass13device_kernelINS_4gemm6kernel13GemmUniversalIN4cute5tupleIJiiiiEEENS1_10collective13CollectiveMmaINS1_34MainloopSm90TmaGmmaWarpSpecializedILi2ENS5_IJNS4_1CILi4EEENSA_ILi1EEESC_EEENS1_32KernelTmaWarpSpecializedPingpongEEENS5_IJNSA_ILi64EEENSA_ILi256EEESG_EEENS_10tfloat32_tENS5_IJlSC_lEEESJ_SK_NS4_8TiledMMAINS4_8MMA_AtomIJNS4_4SM904GMMA30MMA_64x256x8_F32TF32TF32_SS_TNILNSO_7ScaleInE1ELSQ_1EEEEEENS4_6LayoutINS5_IJSC_SC_SC_EEENS5_IJNSA_ILi0EEESV_SV_EEEEENS5_IJNS4_10UnderscoreESY_SY_EEEEENS4_13SM90_TMA_LOADENS4_14ComposedLayoutINS4_7SwizzleILi3ELi4ELi3EEENS4_18smem_ptr_flag_bitsILi32EEENST_INS5_IJNSA_ILi8EEENSA_ILi32EEEEEENS5_IJS18_SC_EEEEEEEvNS4_8identityENS4_23SM90_TMA_LOAD_MULTICASTES1C_vS1D_EENS_8epilogue10collective6detail29Sm90TmaWarpSpecializedAdapterINS1H_15DefaultEpilogueISJ_SK_SK_NS1G_6thread17LinearCombinationISJ_Li1EffLNS1L_9ScaleType4KindE0ELNS_15FloatRoundStyleE2ESJ_EENS1_15EpilogueDefaultEEEEEvvEEEEvNT_6ParamsE --------------------------
	.section	.nv.constant0._ZN7cutlass13device_kernelINS_4gemm6kernel13GemmUniversalIN4cute5tupleIJiiiiEEENS1_10collective13CollectiveMmaINS1_34MainloopSm90TmaGmmaWarpSpecializedILi2ENS5_IJNS4_1CILi4EEENSA_ILi1EEESC_EEENS1_32KernelTmaWarpSpecializedPingpongEEENS5_IJNSA_ILi64EEENSA_ILi256EEESG_EEENS_10tfloat32_tENS5_IJlSC_lEEESJ_SK_NS4_8TiledMMAINS4_8MMA_AtomIJNS4_4SM904GMMA30MMA_64x256x8_F32TF32TF32_SS_TNILNSO_7ScaleInE1ELSQ_1EEEEEENS4_6LayoutINS5_IJSC_SC_SC_EEENS5_IJNSA_ILi0EEESV_SV_EEEEENS5_IJNS4_10UnderscoreESY_SY_EEEEENS4_13SM90_TMA_LOADENS4_14ComposedLayoutINS4_7SwizzleILi3ELi4ELi3EEENS4_18smem_ptr_flag_bitsILi32EEENST_INS5_IJNSA_ILi8EEENSA_ILi32EEEEEENS5_IJS18_SC_EEEEEEEvNS4_8identityENS4_23SM90_TMA_LOAD_MULTICASTES1C_vS1D_EENS_8epilogue10collective6detail29Sm90TmaWarpSpecializedAdapterINS1H_15DefaultEpilogueISJ_SK_SK_NS1G_6thread17LinearCombinationISJ_Li1EffLNS1L_9ScaleType4KindE0ELNS_15FloatRoundStyleE2ESJ_EENS1_15EpilogueDefaultEEEEEvvEEEEvNT_6ParamsE,"a",@progbits
	.sectionflags	@""
	.align	4
.nv.constant0._ZN7cutlass13device_kernelINS_4gemm6kernel13GemmUniversalIN4cute5tupleIJiiiiEEENS1_10collective13CollectiveMmaINS1_34MainloopSm90TmaGmmaWarpSpecializedILi2ENS5_IJNS4_1CILi4EEENSA_ILi1EEESC_EEENS1_32KernelTmaWarpSpecializedPingpongEEENS5_IJNSA_ILi64EEENSA_ILi256EEESG_EEENS_10tfloat32_tENS5_IJlSC_lEEESJ_SK_NS4_8TiledMMAINS4_8MMA_AtomIJNS4_4SM904GMMA30MMA_64x256x8_F32TF32TF32_SS_TNILNSO_7ScaleInE1ELSQ_1EEEEEENS4_6LayoutINS5_IJSC_SC_SC_EEENS5_IJNSA_ILi0EEESV_SV_EEEEENS5_IJNS4_10UnderscoreESY_SY_EEEEENS4_13SM90_TMA_LOADENS4_14ComposedLayoutINS4_7SwizzleILi3ELi4ELi3EEENS4_18smem_ptr_flag_bitsILi32EEENST_INS5_IJNSA_ILi8EEENSA_ILi32EEEEEENS5_IJS18_SC_EEEEEEEvNS4_8identityENS4_23SM90_TMA_LOAD_MULTICASTES1C_vS1D_EENS_8epilogue10collective6detail29Sm90TmaWarpSpecializedAdapterINS1H_15DefaultEpilogueISJ_SK_SK_NS1G_6thread17LinearCombinationISJ_Li1EffLNS1L_9ScaleType4KindE0ELNS_15FloatRoundStyleE2ESJ_EENS1_15EpilogueDefaultEEEEEvvEEEEvNT_6ParamsE:
	.zero		1664


//--------------------- SYMBOLS --------------------------

	.type		.nv.reservedSmem.offset0,@object
	.size		.nv.reservedSmem.offset0,0x4
	.type		__assertfail,@function
